	.headerflags	@"EF_CUDA_TEXMODE_UNIFIED EF_CUDA_64BIT_ADDRESS EF_CUDA_SM80 EF_CUDA_VIRTUAL_SM(EF_CUDA_SM80)"
	.elftype	@"ET_EXEC"


//--------------------- .nv.info                  --------------------------
	.section	.nv.info,"",@"SHT_CUDA_INFO"
	.align	4


	//----- nvinfo : EIATTR_REGCOUNT
	.align		4
        /*0000*/ 	.byte	0x04, 0x2f
        /*0002*/ 	.short	(.L_1 - .L_0)
	.align		4
.L_0:
        /*0004*/ 	.word	index@(candidate0)
        /*0008*/ 	.word	0x0000005a


	//----- nvinfo : EIATTR_MAX_STACK_SIZE
	.align		4
.L_1:
        /*000c*/ 	.byte	0x04, 0x23
        /*000e*/ 	.short	(.L_3 - .L_2)
	.align		4
.L_2:
        /*0010*/ 	.word	index@(candidate0)
        /*0014*/ 	.word	0x00000000


	//----- nvinfo : EIATTR_MIN_STACK_SIZE
	.align		4
.L_3:
        /*0018*/ 	.byte	0x04, 0x12
        /*001a*/ 	.short	(.L_5 - .L_4)
	.align		4
.L_4:
        /*001c*/ 	.word	index@(candidate0)
        /*0020*/ 	.word	0x00000000


	//----- nvinfo : EIATTR_FRAME_SIZE
	.align		4
.L_5:
        /*0024*/ 	.byte	0x04, 0x11
        /*0026*/ 	.short	(.L_7 - .L_6)
	.align		4
.L_6:
        /*0028*/ 	.word	index@(candidate0)
        /*002c*/ 	.word	0x00000000
.L_7:


//--------------------- .nv.info.candidate0       --------------------------
	.section	.nv.info.candidate0,"",@"SHT_CUDA_INFO"
	.align	4


	//----- nvinfo : EIATTR_CUDA_API_VERSION
	.align		4
        /*0000*/ 	.byte	0x04, 0x37
        /*0002*/ 	.short	(.L_9 - .L_8)
.L_8:
        /*0004*/ 	.word	0x00000075


	//----- nvinfo : EIATTR_SW2861232_WAR
	.align		4
.L_9:
        /*0008*/ 	.byte	0x01, 0x35
	.zero		2


	//----- nvinfo : EIATTR_PARAM_CBANK
	.align		4
        /*000c*/ 	.byte	0x04, 0x0a
        /*000e*/ 	.short	(.L_11 - .L_10)
	.align		4
.L_10:
        /*0010*/ 	.word	index@(.nv.constant0.candidate0)
        /*0014*/ 	.short	0x0160
        /*0016*/ 	.short	0x0018


	//----- nvinfo : EIATTR_CBANK_PARAM_SIZE
	.align		4
.L_11:
        /*0018*/ 	.byte	0x03, 0x19
        /*001a*/ 	.short	0x0018


	//----- nvinfo : EIATTR_KPARAM_INFO
	.align		4
        /*001c*/ 	.byte	0x04, 0x17
        /*001e*/ 	.short	(.L_13 - .L_12)
.L_12:
        /*0020*/ 	.word	0x00000000
        /*0024*/ 	.short	0x0002
        /*0026*/ 	.short	0x0010
        /*0028*/ 	.byte	0x00, 0xf0, 0x21, 0x00


	//----- nvinfo : EIATTR_KPARAM_INFO
	.align		4
.L_13:
        /*002c*/ 	.byte	0x04, 0x17
        /*002e*/ 	.short	(.L_15 - .L_14)
.L_14:
        /*0030*/ 	.word	0x00000000
        /*0034*/ 	.short	0x0001
        /*0036*/ 	.short	0x0008
        /*0038*/ 	.byte	0x00, 0xf0, 0x21, 0x00


	//----- nvinfo : EIATTR_KPARAM_INFO
	.align		4
.L_15:
        /*003c*/ 	.byte	0x04, 0x17
        /*003e*/ 	.short	(.L_17 - .L_16)
.L_16:
        /*0040*/ 	.word	0x00000000
        /*0044*/ 	.short	0x0000
        /*0046*/ 	.short	0x0000
        /*0048*/ 	.byte	0x00, 0xf0, 0x21, 0x00


	//----- nvinfo : EIATTR_MAXREG_COUNT
	.align		4
.L_17:
        /*004c*/ 	.byte	0x03, 0x1b
        /*004e*/ 	.short	0x00ff


	//----- nvinfo : EIATTR_EXIT_INSTR_OFFSETS
	.align		4
        /*0050*/ 	.byte	0x04, 0x1c
        /*0052*/ 	.short	(.L_19 - .L_18)


	//   ....[0]....
.L_18:
        /*0054*/ 	.word	0x00003540


	//----- nvinfo : EIATTR_MAX_THREADS
	.align		4
.L_19:
        /*0058*/ 	.byte	0x04, 0x05
        /*005a*/ 	.short	(.L_21 - .L_20)
.L_20:
        /*005c*/ 	.word	0x00000031
        /*0060*/ 	.word	0x00000001
        /*0064*/ 	.word	0x00000001
.L_21:


//--------------------- .nv.rel.action            --------------------------
	.section	.nv.rel.action,"",@"SHT_CUDA_RELOCINFO"
	.align	8
	.sectionentsize	8
        /*0000*/ 	.byte	0x4b, 0x00, 0x00, 0x00, 0x00, 0x00, 0x00, 0x00, 0x00, 0x02, 0x02, 0x08, 0x10, 0x0a, 0x2f, 0x22
        /* <DEDUP_REMOVED lines=13> */


//--------------------- .nv.constant2.candidate0  --------------------------
	.section	.nv.constant2.candidate0,"a",@progbits
	.align	4
.nv.constant2.candidate0:
        /*0000*/ 	.byte	0xac, 0x00, 0x00, 0x00, 0x00, 0x00, 0x00, 0x00


//--------------------- .nv.constant0.candidate0  --------------------------
	.section	.nv.constant0.candidate0,"a",@progbits
	.align	4
.nv.constant0.candidate0:
	.zero		376


//--------------------- .text.candidate0          --------------------------
	.section	.text.candidate0,"ax",@progbits
	.sectionflags	@"SHF_BARRIERS=1"
	.sectioninfo	@"SHI_REGISTERS=90"
	.align	128
        .global         candidate0
        .type           candidate0,@function
        .size           candidate0,(.L_x_3 - candidate0)
        .other          candidate0,@"STO_CUDA_ENTRY STV_DEFAULT"
candidate0:
.text.candidate0:
[----:B------:R-:W-:-:S02]  /*0000*/  MOV R1, c[0x0][0x28] ;  /* 0x00000a0000017a02 */ /* 0x000fc40000000f00 */
[----:B------:R-:W0:Y:S01]  /*0010*/  S2R R0, SR_TID.X ;  /* 0x0000000000007919 */ /* 0x000e220000002100 */
[----:B------:R-:W-:Y:S01]  /*0020*/  HFMA2.MMA R75, -RZ, RZ, 0, 2.384185791015625e-07 ;  /* 0x00000004ff4b7435 */ /* 0x000fe200000001ff */
[----:B------:R-:W-:Y:S01]  /*0030*/  MOV R72, c[0x0][0x168] ;  /* 0x00005a0000487a02 */ /* 0x000fe20000000f00 */
[----:B------:R-:W-:Y:S01]  /*0040*/  HFMA2.MMA R69, -RZ, RZ, 0, 0 ;  /* 0x00000000ff457435 */ /* 0x000fe200000001ff */
[----:B------:R-:W1:Y:S01]  /*0050*/  S2R R6, SR_CTAID.X ;  /* 0x0000000000067919 */ /* 0x000e620000002500 */
[----:B------:R-:W-:Y:S01]  /*0060*/  HFMA2.MMA R81, -RZ, RZ, 0, 0 ;  /* 0x00000000ff517435 */ /* 0x000fe200000001ff */
[----:B------:R-:W-:Y:S01]  /*0070*/  MOV R73, c[0x0][0x16c] ;  /* 0x00005b0000497a02 */ /* 0x000fe20000000f00 */
[----:B------:R-:W-:Y:S01]  /*0080*/  CS2R R78, SRZ ;  /* 0x00000000004e7805 */ /* 0x000fe2000001ff00 */
[----:B------:R-:W-:Y:S01]  /*0090*/  CS2R R76, SRZ ;  /* 0x00000000004c7805 */ /* 0x000fe2000001ff00 */
[----:B------:R-:W-:Y:S01]  /*00a0*/  MOV R83, RZ ;  /* 0x000000ff00537202 */ /* 0x000fe20000000f00 */
[----:B------:R-:W-:Y:S01]  /*00b0*/  CS2R R58, SRZ ;  /* 0x00000000003a7805 */ /* 0x000fe2000001ff00 */
[----:B------:R-:W-:Y:S01]  /*00c0*/  ULDC.64 UR4, c[0x0][0x118] ;  /* 0x0000460000047ab9 */ /* 0x000fe20000000a00 */
[----:B0-----:R-:W-:-:S02]  /*00d0*/  SHF.L.U32 R4, R0, 0x4, RZ ;  /* 0x0000000400047819 */ /* 0x001fc400000006ff */
[----:B------:R-:W-:Y:S02]  /*00e0*/  SHF.L.U32 R2, R0, 0x2, RZ ;  /* 0x0000000200027819 */ /* 0x000fe400000006ff */
[----:B------:R-:W-:Y:S02]  /*00f0*/  IADD3 R5, R4, 0xf50, RZ ;  /* 0x00000f5004057810 */ /* 0x000fe40007ffe0ff */
[----:B------:R-:W-:Y:S01]  /*0100*/  SHF.L.U32 R68, R0, 0x1, RZ ;  /* 0x0000000100447819 */ /* 0x000fe200000006ff */
[----:B------:R-:W-:Y:S01]  /*0110*/  IMAD.WIDE R2, R2, R75, c[0x0][0x160] ;  /* 0x0000580002027625 */ /* 0x000fe200078e024b */
[----:B------:R-:W-:Y:S02]  /*0120*/  LOP3.LUT R5, R5, 0xfffffe00, RZ, 0xc0, !PT ;  /* 0xfffffe0005057812 */ /* 0x000fe400078ec0ff */
[----:B------:R-:W-:Y:S02]  /*0130*/  IADD3 R65, R4, 0x310, RZ ;  /* 0x0000031004417810 */ /* 0x000fe40007ffe0ff */
[----:B------:R-:W-:-:S02]  /*0140*/  IADD3 R70, P0, R2, 0x1880, RZ ;  /* 0x0000188002467810 */ /* 0x000fc40007f1e0ff */
[----:B-1----:R-:W-:Y:S02]  /*0150*/  LEA R5, R6, R5, 0xc ;  /* 0x0000000506057211 */ /* 0x002fe400078e60ff */
[----:B------:R-:W-:Y:S02]  /*0160*/  IADD3.X R71, RZ, R3, RZ, P0, !PT ;  /* 0x00000003ff477210 */ /* 0x000fe400007fe4ff */
[C---:B------:R-:W-:Y:S02]  /*0170*/  IADD3 R62, R4.reuse, 0x620, RZ ;  /* 0x00000620043e7810 */ /* 0x040fe40007ffe0ff */
[C---:B------:R-:W-:Y:S02]  /*0180*/  IADD3 R6, R4.reuse, 0x930, RZ ;  /* 0x0000093004067810 */ /* 0x040fe40007ffe0ff */
[----:B------:R-:W-:Y:S02]  /*0190*/  LOP3.LUT R67, R4, 0xfffffe00, RZ, 0xc0, !PT ;  /* 0xfffffe0004437812 */ /* 0x000fe400078ec0ff */
[----:B------:R-:W-:-:S02]  /*01a0*/  LEA R74, R0, R5, 0x1 ;  /* 0x00000005004a7211 */ /* 0x000fc400078e08ff */
[----:B------:R-:W-:Y:S02]  /*01b0*/  IADD3 R4, R4, 0xc40, RZ ;  /* 0x00000c4004047810 */ /* 0x000fe40007ffe0ff */
[----:B------:R-:W-:Y:S01]  /*01c0*/  IADD3 R64, R68, 0x23, RZ ;  /* 0x0000002344407810 */ /* 0x000fe20007ffe0ff */
[----:B------:R-:W-:Y:S01]  /*01d0*/  IMAD.WIDE R74, R74, R75, c[0x2][0x0] ;  /* 0x008000004a4a7625 */ /* 0x000fe200078e024b */
[C---:B------:R-:W-:Y:S02]  /*01e0*/  IADD3 R61, R68.reuse, 0x5, RZ ;  /* 0x00000005443d7810 */ /* 0x040fe40007ffe0ff */
[C---:B------:R-:W-:Y:S02]  /*01f0*/  IADD3 R3, R68.reuse, 0x27, RZ ;  /* 0x0000002744037810 */ /* 0x040fe40007ffe0ff */
[C---:B------:R-:W-:Y:S02]  /*0200*/  IADD3 R7, R68.reuse, 0x9, RZ ;  /* 0x0000000944077810 */ /* 0x040fe40007ffe0ff */
[----:B------:R-:W-:-:S02]  /*0210*/  IADD3 R66, R68, 0x22, RZ ;  /* 0x0000002244427810 */ /* 0x000fc40007ffe0ff */
[C---:B------:R-:W-:Y:S02]  /*0220*/  IADD3 R63, R68.reuse, 0x4, RZ ;  /* 0x00000004443f7810 */ /* 0x040fe40007ffe0ff */
[C---:B------:R-:W-:Y:S02]  /*0230*/  IADD3 R60, R68.reuse, 0x26, RZ ;  /* 0x00000026443c7810 */ /* 0x040fe40007ffe0ff */
[----:B------:R-:W-:Y:S02]  /*0240*/  IADD3 R2, R68, 0x8, RZ ;  /* 0x0000000844027810 */ /* 0x000fe40007ffe0ff */
[----:B------:R-:W-:Y:S02]  /*0250*/  LOP3.LUT R65, R65, 0xfffffe00, RZ, 0xc0, !PT ;  /* 0xfffffe0041417812 */ /* 0x000fe400078ec0ff */
[----:B------:R-:W-:Y:S02]  /*0260*/  LOP3.LUT R62, R62, 0xfffffe00, RZ, 0xc0, !PT ;  /* 0xfffffe003e3e7812 */ /* 0x000fe400078ec0ff */
[----:B------:R-:W-:-:S02]  /*0270*/  LOP3.LUT R6, R6, 0xfffffe00, RZ, 0xc0, !PT ;  /* 0xfffffe0006067812 */ /* 0x000fc400078ec0ff */
[----:B------:R-:W-:Y:S02]  /*0280*/  LOP3.LUT R4, R4, 0xfffffe00, RZ, 0xc0, !PT ;  /* 0xfffffe0004047812 */ /* 0x000fe400078ec0ff */
[----:B------:R-:W-:Y:S02]  /*0290*/  LOP3.LUT R64, R64, 0x3f, RZ, 0xc0, !PT ;  /* 0x0000003f40407812 */ /* 0x000fe400078ec0ff */
[----:B------:R-:W-:Y:S02]  /*02a0*/  LOP3.LUT R61, R61, 0x3f, RZ, 0xc0, !PT ;  /* 0x0000003f3d3d7812 */ /* 0x000fe400078ec0ff */
[----:B------:R-:W-:Y:S02]  /*02b0*/  LOP3.LUT R5, R3, 0x3f, RZ, 0xc0, !PT ;  /* 0x0000003f03057812 */ /* 0x000fe400078ec0ff */
[----:B------:R-:W-:-:S02]  /*02c0*/  LOP3.LUT R7, R7, 0x3f, RZ, 0xc0, !PT ;  /* 0x0000003f07077812 */ /* 0x000fc400078ec0ff */
.L_x_1:
[----:B------:R-:W0:Y:S04]  /*02d0*/  S2R R3, SR_CTAID.X ;  /* 0x0000000000037919 */ /* 0x000e280000002500 */
[----:B------:R-:W2:Y:S04]  /*02e0*/  LDG.E.128.CONSTANT R20, [R70.64+-0xf50] ;  /* 0xfff0b00446147981 */ /* 0x000ea8000c1e9d00 */
[----:B------:R-:W3:Y:S04]  /*02f0*/  LDG.E.128.CONSTANT R28, [R70.64+-0x930] ;  /* 0xfff6d004461c7981 */ /* 0x000ee8000c1e9d00 */
[----:B------:R-:W4:Y:S04]  /*0300*/  LDG.E.128.CONSTANT R16, [R70.64+-0x1260] ;  /* 0xffeda00446107981 */ /* 0x000f28000c1e9d00 */
[----:B------:R-:W5:Y:S04]  /*0310*/  LDG.E.128.CONSTANT R12, [R70.64+-0x1570] ;  /* 0xffea9004460c7981 */ /* 0x000f68000c1e9d00 */
[----:B------:R-:W5:Y:S01]  /*0320*/  LDG.E.128.CONSTANT R24, [R70.64+-0xc40] ;  /* 0xfff3c00446187981 */ /* 0x000f62000c1e9d00 */
[----:B0-----:R-:W-:-:S03]  /*0330*/  SHF.L.U32 R47, R3, 0xc, RZ ;  /* 0x0000000c032f7819 */ /* 0x001fc600000006ff */
[----:B------:R-:W-:Y:S06]  /*0340*/  BAR.SYNC 0x0 ;  /* 0x0000000000007b1d */ /* 0x000fec0000000000 */
[C---:B------:R-:W-:Y:S01]  /*0350*/  LOP3.LUT R8, R47.reuse, 0x3e, R66, 0xf8, !PT ;  /* 0x0000003e2f087812 */ /* 0x040fe200078ef842 */
[----:B------:R-:W5:Y:S01]  /*0360*/  LDG.E.128.CONSTANT R52, [R70.64+0x1570] ;  /* 0x0015700446347981 */ /* 0x000f62000c1e9d00 */
[----:B------:R-:W-:Y:S02]  /*0370*/  IADD3 R9, R64, R47, R65 ;  /* 0x0000002f40097210 */ /* 0x000fe40007ffe041 */
[----:B------:R-:W-:-:S02]  /*0380*/  LOP3.LUT R11, R47, 0x3e, R63, 0xf8, !PT ;  /* 0x0000003e2f0b7812 */ /* 0x000fc400078ef83f */
[----:B------:R-:W-:Y:S02]  /*0390*/  IADD3 R33, R8, R65, RZ ;  /* 0x0000004108217210 */ /* 0x000fe40007ffe0ff */
[----:B------:R-:W-:Y:S02]  /*03a0*/  IADD3 R9, R9, -0x1, RZ ;  /* 0xffffffff09097810 */ /* 0x000fe40007ffe0ff */
[----:B------:R-:W-:Y:S01]  /*03b0*/  IADD3 R10, R61, R47, R62 ;  /* 0x0000002f3d0a7210 */ /* 0x000fe20007ffe03e */
[--C-:B------:R-:W-:Y:S01]  /*03c0*/  IMAD.WIDE R32, R33, 0x4, R72.reuse ;  /* 0x0000000421207825 */ /* 0x100fe200078e0248 */
[----:B------:R-:W-:Y:S02]  /*03d0*/  IADD3 R11, R11, R62, RZ ;  /* 0x0000003e0b0b7210 */ /* 0x000fe40007ffe0ff */
[----:B------:R-:W-:Y:S01]  /*03e0*/  IADD3 R49, R10, -0x1, RZ ;  /* 0xffffffff0a317810 */ /* 0x000fe20007ffe0ff */
[--C-:B------:R-:W-:Y:S01]  /*03f0*/  IMAD.WIDE R36, R9, 0x4, R72.reuse ;  /* 0x0000000409247825 */ /* 0x100fe200078e0248 */
[----:B------:R0:W5:Y:S03]  /*0400*/  LDG.E.CONSTANT R40, [R32.64] ;  /* 0x0000000420287981 */ /* 0x000166000c1e9900 */
[--C-:B------:R-:W-:Y:S01]  /*0410*/  IMAD.WIDE R44, R11, 0x4, R72.reuse ;  /* 0x000000040b2c7825 */ /* 0x100fe200078e0248 */
[----:B------:R1:W5:Y:S03]  /*0420*/  LDG.E.CONSTANT R41, [R36.64+0x4] ;  /* 0x0000040424297981 */ /* 0x000366000c1e9900 */
[----:B------:R-:W-:Y:S01]  /*0430*/  IMAD.WIDE R48, R49, 0x4, R72 ;  /* 0x0000000431307825 */ /* 0x000fe200078e0248 */
[----:B------:R-:W5:Y:S04]  /*0440*/  LDG.E.128.CONSTANT R8, [R70.64+-0x1880] ;  /* 0xffe7800446087981 */ /* 0x000f68000c1e9d00 */
[----:B------:R0:W5:Y:S04]  /*0450*/  LDG.E.CONSTANT R42, [R44.64] ;  /* 0x000000042c2a7981 */ /* 0x000168000c1e9900 */
[----:B-1----:R-:W5:Y:S04]  /*0460*/  LDG.E.128.CONSTANT R36, [R70.64+-0x310] ;  /* 0xfffcf00446247981 */ /* 0x002f68000c1e9d00 */
[----:B------:R1:W5:Y:S04]  /*0470*/  LDG.E.CONSTANT R43, [R48.64+0x4] ;  /* 0x00000404302b7981 */ /* 0x000368000c1e9900 */
[----:B0-----:R-:W5:Y:S01]  /*0480*/  LDG.E.128.CONSTANT R32, [R70.64+-0x620] ;  /* 0xfff9e00446207981 */ /* 0x001f62000c1e9d00 */
[----:B------:R-:W-:-:S03]  /*0490*/  ISETP.GT.AND P1, PT, R0, 0xa, PT ;  /* 0x0000000a0000780c */ /* 0x000fc60003f24270 */
[----:B-1----:R-:W5:Y:S10]  /*04a0*/  LDG.E.128.CONSTANT R48, [R70.64+0x1260] ;  /* 0x0012600446307981 */ /* 0x002f74000c1e9d00 */
[----:B------:R-:W-:-:S04]  /*04b0*/  @!P1 IADD3 R44, P0, R74, R72, RZ ;  /* 0x000000484a2c9210 */ /* 0x000fc80007f1e0ff */
[----:B------:R-:W-:-:S05]  /*04c0*/  @!P1 IADD3.X R45, R75, R73, RZ, P0, !PT ;  /* 0x000000494b2d9210 */ /* 0x000fca00007fe4ff */
[----:B------:R0:W5:Y:S04]  /*04d0*/  @!P1 LDG.E.CONSTANT R56, [R44.64+-0x4] ;  /* 0xfffffc042c389981 */ /* 0x000168000c1e9900 */
[----:B------:R0:W5:Y:S04]  /*04e0*/  @!P1 LDG.E.CONSTANT R57, [R44.64] ;  /* 0x000000042c399981 */ /* 0x000168000c1e9900 */
[----:B--2---:R-:W-:Y:S04]  /*04f0*/  STS.128 [R0.X16+0x930], R20 ;  /* 0x0009301400007388 */ /* 0x004fe8000000cc00 */
[----:B---3--:R-:W-:Y:S04]  /*0500*/  STS.128 [R0.X16+0xf50], R28 ;  /* 0x000f501c00007388 */ /* 0x008fe8000000cc00 */
[----:B----4-:R-:W-:Y:S04]  /*0510*/  STS.128 [R0.X16+0x620], R16 ;  /* 0x0006201000007388 */ /* 0x010fe8000000cc00 */
[----:B-----5:R1:W-:Y:S04]  /*0520*/  STS.128 [R0.X16+0x310], R12 ;  /* 0x0003100c00007388 */ /* 0x0203e8000000cc00 */
[----:B------:R2:W-:Y:S04]  /*0530*/  STS.128 [R0.X16+0xc40], R24 ;  /* 0x000c401800007388 */ /* 0x0005e8000000cc00 */
[----:B-1----:R-:W3:Y:S04]  /*0540*/  LDG.E.128.CONSTANT R12, [R70.64+0x310] ;  /* 0x00031004460c7981 */ /* 0x002ee8000c1e9d00 */
[----:B--2---:R-:W2:Y:S04]  /*0550*/  LDG.E.128.CONSTANT R24, [R70.64+0x620] ;  /* 0x0006200446187981 */ /* 0x004ea8000c1e9d00 */
[----:B------:R1:W-:Y:S04]  /*0560*/  STS.64 [R0.X8+0x3288], R40 ;  /* 0x0032882800007388 */ /* 0x0003e80000008a00 */
[----:B------:R4:W-:Y:S01]  /*0570*/  STS.128 [R0.X16], R8 ;  /* 0x0000000800007388 */ /* 0x0009e2000000cc00 */
[----:B-1----:R-:W-:-:S04]  /*0580*/  LOP3.LUT R41, R47, 0x3e, R60, 0xf8, !PT ;  /* 0x0000003e2f297812 */ /* 0x002fc800078ef83c */
[----:B------:R-:W-:Y:S02]  /*0590*/  IADD3 R41, R41, R6, RZ ;  /* 0x0000000629297210 */ /* 0x000fe40007ffe0ff */
[-C--:B----4-:R-:W-:Y:S02]  /*05a0*/  IADD3 R9, R5, R47.reuse, R6 ;  /* 0x0000002f05097210 */ /* 0x090fe40007ffe006 */
[C---:B------:R-:W-:Y:S02]  /*05b0*/  LOP3.LUT R8, R47.reuse, 0x3e, R68, 0xf8, !PT ;  /* 0x0000003e2f087812 */ /* 0x040fe400078ef844 */
[----:B------:R-:W-:Y:S02]  /*05c0*/  LOP3.LUT R11, R47, 0x3e, R2, 0xf8, !PT ;  /* 0x0000003e2f0b7812 */ /* 0x000fe400078ef802 */
[----:B------:R-:W-:Y:S02]  /*05d0*/  IADD3 R47, R7, R47, R4 ;  /* 0x0000002f072f7210 */ /* 0x000fe40007ffe004 */
[----:B------:R-:W-:-:S02]  /*05e0*/  IADD3 R9, R9, -0x1, RZ ;  /* 0xffffffff09097810 */ /* 0x000fc40007ffe0ff */
[----:B------:R-:W-:Y:S02]  /*05f0*/  IADD3 R23, R8, R67, RZ ;  /* 0x0000004308177210 */ /* 0x000fe40007ffe0ff */
[----:B------:R-:W-:Y:S02]  /*0600*/  IADD3 R11, R11, R4, RZ ;  /* 0x000000040b0b7210 */ /* 0x000fe40007ffe0ff */
[----:B------:R-:W-:Y:S01]  /*0610*/  IADD3 R47, R47, -0x1, RZ ;  /* 0xffffffff2f2f7810 */ /* 0x000fe20007ffe0ff */
[----:B------:R1:W-:Y:S01]  /*0620*/  STS.128 [R0.X16+0x1570], R36 ;  /* 0x0015702400007388 */ /* 0x0003e2000000cc00 */
[----:B------:R-:W-:-:S04]  /*0630*/  IMAD.WIDE R28, R41, 0x4, R72 ;  /* 0x00000004291c7825 */ /* 0x000fc800078e0248 */
[--C-:B------:R-:W-:Y:S01]  /*0640*/  IMAD.WIDE R22, R23, 0x4, R72.reuse ;  /* 0x0000000417167825 */ /* 0x100fe200078e0248 */
[----:B------:R-:W-:Y:S03]  /*0650*/  STS.64 [R0.X8+0x3410], R42 ;  /* 0x0034102a00007388 */ /* 0x000fe60000008a00 */
[--C-:B0-----:R-:W-:Y:S01]  /*0660*/  IMAD.WIDE R44, R47, 0x4, R72.reuse ;  /* 0x000000042f2c7825 */ /* 0x101fe200078e0248 */
[----:B------:R0:W-:Y:S04]  /*0670*/  STS.128 [R0.X16+0x1260], R32 ;  /* 0x0012602000007388 */ /* 0x0001e8000000cc00 */
[----:B------:R4:W5:Y:S01]  /*0680*/  LDG.E.CONSTANT R16, [R28.64] ;  /* 0x000000041c107981 */ /* 0x000962000c1e9900 */
[----:B-1----:R-:W-:-:S03]  /*0690*/  IMAD.WIDE R36, R9, 0x4, R72 ;  /* 0x0000000409247825 */ /* 0x002fc600078e0248 */
[----:B------:R-:W5:Y:S01]  /*06a0*/  LDG.E.CONSTANT R18, [R22.64] ;  /* 0x0000000416127981 */ /* 0x000f62000c1e9900 */
[----:B------:R-:W-:-:S03]  /*06b0*/  IMAD.WIDE R38, R11, 0x4, R72 ;  /* 0x000000040b267825 */ /* 0x000fc600078e0248 */
[----:B------:R-:W5:Y:S04]  /*06c0*/  LDG.E.CONSTANT R17, [R36.64+0x4] ;  /* 0x0000040424117981 */ /* 0x000f68000c1e9900 */
[----:B------:R-:W5:Y:S04]  /*06d0*/  LDG.E.CONSTANT R19, [R22.64+0x4] ;  /* 0x0000040416137981 */ /* 0x000f68000c1e9900 */
[----:B------:R-:W5:Y:S04]  /*06e0*/  LDG.E.CONSTANT R20, [R38.64] ;  /* 0x0000000426147981 */ /* 0x000f68000c1e9900 */
[----:B------:R-:W5:Y:S04]  /*06f0*/  LDG.E.CONSTANT R21, [R44.64+0x4] ;  /* 0x000004042c157981 */ /* 0x000f68000c1e9900 */
[----:B------:R-:W5:Y:S04]  /*0700*/  LDG.E.128.CONSTANT R8, [R70.64] ;  /* 0x0000000446087981 */ /* 0x000f68000c1e9d00 */
[----:B----4-:R-:W4:Y:S04]  /*0710*/  LDG.E.128.CONSTANT R28, [R70.64+0x930] ;  /* 0x00093004461c7981 */ /* 0x010f28000c1e9d00 */
[----:B0-----:R-:W4:Y:S04]  /*0720*/  LDG.E.128.CONSTANT R32, [R70.64+0xc40] ;  /* 0x000c400446207981 */ /* 0x001f28000c1e9d00 */
[----:B------:R-:W4:Y:S04]  /*0730*/  LDG.E.128.CONSTANT R40, [R70.64+0xf50] ;  /* 0x000f500446287981 */ /* 0x000f28000c1e9d00 */
[----:B------:R-:W-:Y:S04]  /*0740*/  STS.128 [R0.X16+0x2ae0], R48 ;  /* 0x002ae03000007388 */ /* 0x000fe8000000cc00 */
[----:B------:R-:W-:Y:S04]  /*0750*/  STS.128 [R0.X16+0x2df0], R52 ;  /* 0x002df03400007388 */ /* 0x000fe8000000cc00 */
[----:B------:R-:W-:Y:S04]  /*0760*/  @!P1 STS.64 [R0.X8+0x38a8], R56 ;  /* 0x0038a83800009388 */ /* 0x000fe80000008a00 */
[----:B---3--:R-:W-:Y:S04]  /*0770*/  STS.128 [R0.X16+0x1b90], R12 ;  /* 0x001b900c00007388 */ /* 0x008fe8000000cc00 */
[----:B--2---:R-:W-:Y:S04]  /*0780*/  STS.128 [R0.X16+0x1ea0], R24 ;  /* 0x001ea01800007388 */ /* 0x004fe8000000cc00 */
[----:B-----5:R-:W-:Y:S04]  /*0790*/  STS.64 [R0.X8+0x3598], R16 ;  /* 0x0035981000007388 */ /* 0x020fe80000008a00 */
[----:B------:R-:W-:Y:S04]  /*07a0*/  STS.64 [R0.X8+0x3100], R18 ;  /* 0x0031001200007388 */ /* 0x000fe80000008a00 */
[----:B------:R-:W-:Y:S04]  /*07b0*/  STS.64 [R0.X8+0x3720], R20 ;  /* 0x0037201400007388 */ /* 0x000fe80000008a00 */
[----:B------:R-:W-:Y:S04]  /*07c0*/  STS.128 [R0.X16+0x1880], R8 ;  /* 0x0018800800007388 */ /* 0x000fe8000000cc00 */
[----:B----4-:R-:W-:Y:S04]  /*07d0*/  STS.128 [R0.X16+0x21b0], R28 ;  /* 0x0021b01c00007388 */ /* 0x010fe8000000cc00 */
[----:B------:R-:W-:Y:S04]  /*07e0*/  STS.128 [R0.X16+0x24c0], R32 ;  /* 0x0024c02000007388 */ /* 0x000fe8000000cc00 */
[----:B------:R-:W-:Y:S04]  /*07f0*/  STS.128 [R0.X16+0x27d0], R40 ;  /* 0x0027d02800007388 */ /* 0x000fe8000000cc00 */
[----:B------:R-:W-:Y:S06]  /*0800*/  BAR.SYNC 0x0 ;  /* 0x0000000000007b1d */ /* 0x000fec0000000000 */
[----:B------:R-:W-:Y:S04]  /*0810*/  LDS R87, [R0.X4] ;  /* 0x0000000000577984 */ /* 0x000fe80000004800 */
[----:B------:R-:W0:Y:S04]  /*0820*/  LDS.128 R16, [0x3100] ;  /* 0x00310000ff107984 */ /* 0x000e280000000c00 */
[----:B------:R-:W1:Y:S04]  /*0830*/  LDS.128 R20, [0x3200] ;  /* 0x00320000ff147984 */ /* 0x000e680000000c00 */
[----:B------:R-:W2:Y:S04]  /*0840*/  LDS R80, [R0.X4+0xc4] ;  /* 0x0000c40000507984 */ /* 0x000ea80000004800 */
[----:B------:R-:W3:Y:S04]  /*0850*/  LDS.128 R36, [0x3300] ;  /* 0x00330000ff247984 */ /* 0x000ee80000000c00 */
[----:B------:R-:W4:Y:S04]  /*0860*/  LDS R85, [R0.X4+0x188] ;  /* 0x0001880000557984 */ /* 0x000f280000004800 */
[----:B------:R-:W5:Y:S04]  /*0870*/  LDS R50, [R0.X4+0x24c] ;  /* 0x00024c0000327984 */ /* 0x000f680000004800 */
[----:B------:R-:W5:Y:S04]  /*0880*/  LDS.128 R44, [0x3400] ;  /* 0x00340000ff2c7984 */ /* 0x000f680000000c00 */
[----:B------:R-:W5:Y:S04]  /*0890*/  LDS.128 R8, [0x3500] ;  /* 0x00350000ff087984 */ /* 0x000f680000000c00 */
[----:B------:R-:W5:Y:S04]  /*08a0*/  LDS.128 R12, [0x3600] ;  /* 0x00360000ff0c7984 */ /* 0x000f680000000c00 */
[----:B------:R-:W5:Y:S01]  /*08b0*/  LDS.128 R28, [0x3700] ;  /* 0x00370000ff1c7984 */ /* 0x000f620000000c00 */
[----:B0-----:R-:W-:-:S03]  /*08c0*/  FFMA R16, R16, R87, R59 ;  /* 0x0000005710107223 */ /* 0x001fc6000000003b */
[----:B------:R-:W0:Y:S01]  /*08d0*/  LDS.128 R32, [0x3800] ;  /* 0x00380000ff207984 */ /* 0x000e220000000c00 */
[----:B-1----:R-:W-:-:S03]  /*08e0*/  FFMA R20, R87, R20, R58 ;  /* 0x0000001457147223 */ /* 0x002fc6000000003a */
[----:B------:R-:W-:Y:S01]  /*08f0*/  LDS R49, [R0.X4+0x310] ;  /* 0x0003100000317984 */ /* 0x000fe20000004800 */
[----:B--2---:R-:W-:-:S03]  /*0900*/  FFMA R16, R80, R17, R16 ;  /* 0x0000001150107223 */ /* 0x004fc60000000010 */
[----:B------:R-:W1:Y:S01]  /*0910*/  LDS.128 R24, [0x3110] ;  /* 0x00311000ff187984 */ /* 0x000e620000000c00 */
[----:B------:R-:W-:Y:S02]  /*0920*/  FFMA R20, R80, R21, R20 ;  /* 0x0000001550147223 */ /* 0x000fe40000000014 */
[----:B---3--:R-:W-:Y:S01]  /*0930*/  FFMA R36, R87, R36, R79 ;  /* 0x0000002457247223 */ /* 0x008fe2000000004f */
[----:B------:R-:W2:Y:S01]  /*0940*/  LDS R48, [R0.X4+0x3d4] ;  /* 0x0003d40000307984 */ /* 0x000ea20000004800 */
[----:B----4-:R-:W-:-:S03]  /*0950*/  FFMA R16, R85, R18, R16 ;  /* 0x0000001255107223 */ /* 0x010fc60000000010 */
[----:B------:R-:W-:Y:S01]  /*0960*/  LDS R51, [R0.X4+0x498] ;  /* 0x0004980000337984 */ /* 0x000fe20000004800 */
[----:B------:R-:W-:Y:S02]  /*0970*/  FFMA R20, R85, R22, R20 ;  /* 0x0000001655147223 */ /* 0x000fe40000000014 */
[----:B------:R-:W-:Y:S01]  /*0980*/  FFMA R37, R80, R37, R36 ;  /* 0x0000002550257223 */ /* 0x000fe20000000024 */
[----:B------:R-:W-:Y:S01]  /*0990*/  LDS.128 R40, [0x3410] ;  /* 0x00341000ff287984 */ /* 0x000fe20000000c00 */
[C---:B-----5:R-:W-:Y:S02]  /*09a0*/  FFMA R36, R50.reuse, R19, R16 ;  /* 0x0000001332247223 */ /* 0x060fe40000000010 */
[----:B------:R-:W-:Y:S01]  /*09b0*/  FFMA R44, R87, R44, R77 ;  /* 0x0000002c572c7223 */ /* 0x000fe2000000004d */
[----:B------:R-:W3:Y:S01]  /*09c0*/  LDS.128 R16, [0x3210] ;  /* 0x00321000ff107984 */ /* 0x000ee20000000c00 */
[----:B------:R-:W-:-:S03]  /*09d0*/  FFMA R53, R50, R23, R20 ;  /* 0x0000001732357223 */ /* 0x000fc60000000014 */
[----:B------:R-:W4:Y:S01]  /*09e0*/  LDS.128 R20, [0x3310] ;  /* 0x00331000ff147984 */ /* 0x000f220000000c00 */
[----:B------:R-:W-:-:S03]  /*09f0*/  FFMA R44, R80, R45, R44 ;  /* 0x0000002d502c7223 */ /* 0x000fc6000000002c */
[----:B------:R-:W5:Y:S01]  /*0a00*/  LDS R52, [R0.X4+0x55c] ;  /* 0x00055c0000347984 */ /* 0x000f620000004800 */
[----:B------:R-:W-:Y:S02]  /*0a10*/  FFMA R44, R85, R46, R44 ;  /* 0x0000002e552c7223 */ /* 0x000fe4000000002c */
[----:B------:R-:W-:Y:S01]  /*0a20*/  FFMA R8, R87, R8, R81 ;  /* 0x0000000857087223 */ /* 0x000fe20000000051 */
[----:B------:R-:W-:Y:S01]  /*0a30*/  LDS R58, [R0.X4+0x6e4] ;  /* 0x0006e400003a7984 */ /* 0x000fe20000004800 */
[----:B------:R-:W-:-:S03]  /*0a40*/  FFMA R54, R50, R47, R44 ;  /* 0x0000002f32367223 */ /* 0x000fc6000000002c */
[----:B------:R-:W3:Y:S01]  /*0a50*/  LDS.128 R44, [0x3510] ;  /* 0x00351000ff2c7984 */ /* 0x000ee20000000c00 */
[----:B------:R-:W-:Y:S02]  /*0a60*/  FFMA R12, R87, R12, R83 ;  /* 0x0000000c570c7223 */ /* 0x000fe40000000053 */
[C---:B------:R-:W-:Y:S01]  /*0a70*/  FFMA R8, R80.reuse, R9, R8 ;  /* 0x0000000950087223 */ /* 0x040fe20000000008 */
[----:B------:R-:W-:Y:S01]  /*0a80*/  LDS R83, [R0.X4+0x21b0] ;  /* 0x0021b00000537984 */ /* 0x000fe20000004800 */
[----:B------:R-:W-:Y:S02]  /*0a90*/  FFMA R12, R80, R13, R12 ;  /* 0x0000000d500c7223 */ /* 0x000fe4000000000c */
[----:B------:R-:W-:Y:S02]  /*0aa0*/  FFMA R38, R85, R38, R37 ;  /* 0x0000002655267223 */ /* 0x000fe40000000025 */
[C---:B------:R-:W-:Y:S02]  /*0ab0*/  FFMA R28, R87.reuse, R28, R76 ;  /* 0x0000001c571c7223 */ /* 0x040fe4000000004c */
[----:B0-----:R-:W-:-:S02]  /*0ac0*/  FFMA R32, R87, R32, R78 ;  /* 0x0000002057207223 */ /* 0x001fc4000000004e */
[C---:B------:R-:W-:Y:S02]  /*0ad0*/  FFMA R8, R85.reuse, R10, R8 ;  /* 0x0000000a55087223 */ /* 0x040fe40000000008 */
[----:B------:R-:W-:Y:S02]  /*0ae0*/  FFMA R12, R85, R14, R12 ;  /* 0x0000000e550c7223 */ /* 0x000fe4000000000c */
[C---:B------:R-:W-:Y:S02]  /*0af0*/  FFMA R28, R80.reuse, R29, R28 ;  /* 0x0000001d501c7223 */ /* 0x040fe4000000001c */
[----:B------:R-:W-:Y:S02]  /*0b00*/  FFMA R32, R80, R33, R32 ;  /* 0x0000002150207223 */ /* 0x000fe40000000020 */
[C---:B------:R-:W-:Y:S02]  /*0b10*/  FFMA R57, R50.reuse, R39, R38 ;  /* 0x0000002732397223 */ /* 0x040fe40000000026 */
[----:B------:R-:W-:-:S02]  /*0b20*/  FFMA R56, R50, R11, R8 ;  /* 0x0000000b32387223 */ /* 0x000fc40000000008 */
[----:B------:R-:W-:Y:S01]  /*0b30*/  FFMA R55, R50, R15, R12 ;  /* 0x0000000f32377223 */ /* 0x000fe2000000000c */
[----:B------:R-:W0:Y:S01]  /*0b40*/  LDS.128 R8, [0x3610] ;  /* 0x00361000ff087984 */ /* 0x000e220000000c00 */
[----:B-1----:R-:W-:-:S03]  /*0b50*/  FFMA R24, R24, R49, R36 ;  /* 0x0000003118187223 */ /* 0x002fc60000000024 */
[----:B------:R-:W1:Y:S01]  /*0b60*/  LDS.128 R36, [0x3710] ;  /* 0x00371000ff247984 */ /* 0x000e620000000c00 */
[----:B------:R-:W-:-:S03]  /*0b70*/  FFMA R28, R85, R30, R28 ;  /* 0x0000001e551c7223 */ /* 0x000fc6000000001c */
[----:B------:R-:W0:Y:S01]  /*0b80*/  LDS.128 R12, [0x3810] ;  /* 0x00381000ff0c7984 */ /* 0x000e220000000c00 */
[----:B------:R-:W-:Y:S02]  /*0b90*/  FFMA R32, R85, R34, R32 ;  /* 0x0000002255207223 */ /* 0x000fe40000000020 */
[----:B--2---:R-:W-:Y:S02]  /*0ba0*/  FFMA R24, R48, R25, R24 ;  /* 0x0000001930187223 */ /* 0x004fe40000000018 */
[C---:B------:R-:W-:Y:S02]  /*0bb0*/  FFMA R59, R50.reuse, R31, R28 ;  /* 0x0000001f323b7223 */ /* 0x040fe4000000001c */
[----:B------:R-:W-:Y:S01]  /*0bc0*/  FFMA R50, R50, R35, R32 ;  /* 0x0000002332327223 */ /* 0x000fe20000000020 */
[----:B------:R-:W-:Y:S01]  /*0bd0*/  LDS.128 R28, [0x3320] ;  /* 0x00332000ff1c7984 */ /* 0x000fe20000000c00 */
[----:B---3--:R-:W-:Y:S02]  /*0be0*/  FFMA R16, R49, R16, R53 ;  /* 0x0000001031107223 */ /* 0x008fe40000000035 */
[----:B------:R-:W-:Y:S01]  /*0bf0*/  FFMA R24, R51, R26, R24 ;  /* 0x0000001a33187223 */ /* 0x000fe20000000018 */
[----:B------:R-:W-:Y:S01]  /*0c00*/  LDS R53, [R0.X4+0x620] ;  /* 0x0006200000357984 */ /* 0x000fe20000004800 */
[----:B----4-:R-:W-:-:S03]  /*0c10*/  FFMA R20, R49, R20, R57 ;  /* 0x0000001431147223 */ /* 0x010fc60000000039 */
[----:B------:R-:W2:Y:S01]  /*0c20*/  LDS.128 R32, [0x3120] ;  /* 0x00312000ff207984 */ /* 0x000ea20000000c00 */
[----:B------:R-:W-:Y:S02]  /*0c30*/  FFMA R54, R49, R40, R54 ;  /* 0x0000002831367223 */ /* 0x000fe40000000036 */
[----:B------:R-:W-:Y:S01]  /*0c40*/  FFMA R20, R48, R21, R20 ;  /* 0x0000001530147223 */ /* 0x000fe20000000014 */
[----:B------:R-:W-:Y:S01]  /*0c50*/  LDS R57, [R0.X4+0x7a8] ;  /* 0x0007a80000397984 */ /* 0x000fe20000004800 */
[----:B-----5:R-:W-:-:S03]  /*0c60*/  FFMA R40, R52, R27, R24 ;  /* 0x0000001b34287223 */ /* 0x020fc60000000018 */
[----:B------:R-:W3:Y:S01]  /*0c70*/  LDS.128 R24, [0x3220] ;  /* 0x00322000ff187984 */ /* 0x000ee20000000c00 */
[----:B------:R-:W-:Y:S02]  /*0c80*/  FFMA R20, R51, R22, R20 ;  /* 0x0000001633147223 */ /* 0x000fe40000000014 */
[----:B------:R-:W-:Y:S02]  /*0c90*/  FFMA R44, R49, R44, R56 ;  /* 0x0000002c312c7223 */ /* 0x000fe40000000038 */
[----:B------:R-:W-:Y:S02]  /*0ca0*/  FFMA R56, R52, R23, R20 ;  /* 0x0000001734387223 */ /* 0x000fe40000000014 */
[----:B------:R-:W4:Y:S01]  /*0cb0*/  LDS.128 R20, [0x3420] ;  /* 0x00342000ff147984 */ /* 0x000f220000000c00 */
[----:B------:R-:W-:-:S04]  /*0cc0*/  FFMA R16, R48, R17, R16 ;  /* 0x0000001130107223 */ /* 0x000fc80000000010 */
[----:B------:R-:W-:-:S04]  /*0cd0*/  FFMA R16, R51, R18, R16 ;  /* 0x0000001233107223 */ /* 0x000fc80000000010 */
[----:B------:R-:W-:Y:S02]  /*0ce0*/  FFMA R76, R52, R19, R16 ;  /* 0x00000013344c7223 */ /* 0x000fe40000000010 */
[----:B------:R-:W5:Y:S01]  /*0cf0*/  LDS.128 R16, [0x3520] ;  /* 0x00352000ff107984 */ /* 0x000f620000000c00 */
[----:B------:R-:W-:Y:S02]  /*0d00*/  FFMA R41, R48, R41, R54 ;  /* 0x0000002930297223 */ /* 0x000fe40000000036 */
[C---:B0-----:R-:W-:Y:S01]  /*0d10*/  FFMA R8, R49.reuse, R8, R55 ;  /* 0x0000000831087223 */ /* 0x041fe20000000037 */
[----:B------:R-:W-:Y:S01]  /*0d20*/  LDS R54, [R0.X4+0x86c] ;  /* 0x00086c0000367984 */ /* 0x000fe20000004800 */
[C---:B-1----:R-:W-:Y:S02]  /*0d30*/  FFMA R36, R49.reuse, R36, R59 ;  /* 0x0000002431247223 */ /* 0x042fe4000000003b */
[----:B------:R-:W-:Y:S01]  /*0d40*/  FFMA R50, R49, R12, R50 ;  /* 0x0000000c31327223 */ /* 0x000fe20000000032 */
[----:B------:R-:W-:Y:S01]  /*0d50*/  LDS R55, [R0.X4+0x930] ;  /* 0x0009300000377984 */ /* 0x000fe20000004800 */
[----:B------:R-:W-:-:S02]  /*0d60*/  FFMA R42, R51, R42, R41 ;  /* 0x0000002a332a7223 */ /* 0x000fc40000000029 */
[C---:B------:R-:W-:Y:S01]  /*0d70*/  FFMA R44, R48.reuse, R45, R44 ;  /* 0x0000002d302c7223 */ /* 0x040fe2000000002c */
[----:B------:R-:W-:Y:S01]  /*0d80*/  LDS R59, [R0.X4+0xab8] ;  /* 0x000ab800003b7984 */ /* 0x000fe20000004800 */
[C---:B------:R-:W-:Y:S02]  /*0d90*/  FFMA R8, R48.reuse, R9, R8 ;  /* 0x0000000930087223 */ /* 0x040fe40000000008 */
[C---:B------:R-:W-:Y:S02]  /*0da0*/  FFMA R37, R48.reuse, R37, R36 ;  /* 0x0000002530257223 */ /* 0x040fe40000000024 */
[----:B------:R-:W-:Y:S02]  /*0db0*/  FFMA R13, R48, R13, R50 ;  /* 0x0000000d300d7223 */ /* 0x000fe40000000032 */
[----:B------:R-:W-:Y:S02]  /*0dc0*/  FFMA R46, R51, R46, R44 ;  /* 0x0000002e332e7223 */ /* 0x000fe4000000002c */
[----:B------:R-:W-:-:S02]  /*0dd0*/  FFMA R12, R52, R43, R42 ;  /* 0x0000002b340c7223 */ /* 0x000fc4000000002a */
[C---:B------:R-:W-:Y:S02]  /*0de0*/  FFMA R10, R51.reuse, R10, R8 ;  /* 0x0000000a330a7223 */ /* 0x040fe40000000008 */
[C---:B------:R-:W-:Y:S02]  /*0df0*/  FFMA R37, R51.reuse, R38, R37 ;  /* 0x0000002633257223 */ /* 0x040fe40000000025 */
[----:B--2---:R-:W-:Y:S02]  /*0e00*/  FFMA R32, R32, R53, R40 ;  /* 0x0000003520207223 */ /* 0x004fe40000000028 */
[----:B------:R-:W-:Y:S01]  /*0e10*/  FFMA R14, R51, R14, R13 ;  /* 0x0000000e330e7223 */ /* 0x000fe2000000000d */
[----:B------:R-:W0:Y:S04]  /*0e20*/  LDS.128 R40, [0x3620] ;  /* 0x00362000ff287984 */ /* 0x000e280000000c00 */
[----:B------:R-:W1:Y:S01]  /*0e30*/  LDS.128 R48, [0x3820] ;  /* 0x00382000ff307984 */ /* 0x000e620000000c00 */
[----:B------:R-:W-:-:S02]  /*0e40*/  FFMA R36, R52, R47, R46 ;  /* 0x0000002f34247223 */ /* 0x000fc4000000002e */
[----:B---3--:R-:W-:Y:S01]  /*0e50*/  FFMA R24, R53, R24, R76 ;  /* 0x0000001835187223 */ /* 0x008fe2000000004c */
[----:B------:R-:W2:Y:S03]  /*0e60*/  LDS.128 R44, [0x3720] ;  /* 0x00372000ff2c7984 */ /* 0x000ea60000000c00 */
[----:B------:R-:W-:Y:S01]  /*0e70*/  FFMA R13, R58, R25, R24 ;  /* 0x000000193a0d7223 */ /* 0x000fe20000000018 */
[----:B------:R-:W-:Y:S01]  /*0e80*/  LDS R76, [R0.X4+0x9f4] ;  /* 0x0009f400004c7984 */ /* 0x000fe20000004800 */
[----:B------:R-:W-:Y:S02]  /*0e90*/  FFMA R25, R52, R15, R14 ;  /* 0x0000000f34197223 */ /* 0x000fe4000000000e */
[----:B------:R-:W-:Y:S02]  /*0ea0*/  FFMA R26, R57, R26, R13 ;  /* 0x0000001a391a7223 */ /* 0x000fe4000000000d */
[----:B----4-:R-:W-:-:S02]  /*0eb0*/  FFMA R20, R53, R20, R12 ;  /* 0x0000001435147223 */ /* 0x010fc4000000000c */
[----:B------:R-:W3:Y:S01]  /*0ec0*/  LDS.128 R12, [0x3230] ;  /* 0x00323000ff0c7984 */ /* 0x000ee20000000c00 */
[----:B------:R-:W-:-:S03]  /*0ed0*/  FFMA R79, R52, R11, R10 ;  /* 0x0000000b344f7223 */ /* 0x000fc6000000000a */
[----:B------:R-:W4:Y:S01]  /*0ee0*/  LDS.128 R8, [0x3130] ;  /* 0x00313000ff087984 */ /* 0x000f220000000c00 */
[----:B------:R-:W-:Y:S02]  /*0ef0*/  FFMA R80, R52, R39, R37 ;  /* 0x0000002734507223 */ /* 0x000fe40000000025 */
[C---:B-----5:R-:W-:Y:S02]  /*0f00*/  FFMA R16, R53.reuse, R16, R36 ;  /* 0x0000001035107223 */ /* 0x060fe40000000024 */
[----:B------:R-:W-:Y:S01]  /*0f10*/  FFMA R28, R53, R28, R56 ;  /* 0x0000001c351c7223 */ /* 0x000fe20000000038 */
[----:B------:R-:W5:Y:S04]  /*0f20*/  LDS.128 R36, [0x3430] ;  /* 0x00343000ff247984 */ /* 0x000f680000000c00 */
[----:B------:R-:W3:Y:S01]  /*0f30*/  LDS R56, [R0.X4+0xb7c] ;  /* 0x000b7c0000387984 */ /* 0x000ee20000004800 */
[----:B------:R-:W-:-:S02]  /*0f40*/  FFMA R32, R58, R33, R32 ;  /* 0x000000213a207223 */ /* 0x000fc40000000020 */
[C---:B------:R-:W-:Y:S02]  /*0f50*/  FFMA R28, R58.reuse, R29, R28 ;  /* 0x0000001d3a1c7223 */ /* 0x040fe4000000001c */
[----:B------:R-:W-:Y:S02]  /*0f60*/  FFMA R32, R57, R34, R32 ;  /* 0x0000002239207223 */ /* 0x000fe40000000020 */
[----:B0-----:R-:W-:Y:S02]  /*0f70*/  FFMA R40, R53, R40, R79 ;  /* 0x0000002835287223 */ /* 0x001fe4000000004f */
[----:B------:R-:W-:Y:S01]  /*0f80*/  FFMA R28, R57, R30, R28 ;  /* 0x0000001e391c7223 */ /* 0x000fe2000000001c */
[----:B------:R-:W-:Y:S01]  /*0f90*/  LDS R79, [R0.X4+0xf50] ;  /* 0x000f5000004f7984 */ /* 0x000fe20000004800 */
[----:B-1----:R-:W-:Y:S02]  /*0fa0*/  FFMA R25, R53, R48, R25 ;  /* 0x0000003035197223 */ /* 0x002fe40000000019 */
[----:B------:R-:W-:-:S02]  /*0fb0*/  FFMA R20, R58, R21, R20 ;  /* 0x000000153a147223 */ /* 0x000fc40000000014 */
[C---:B------:R-:W-:Y:S02]  /*0fc0*/  FFMA R16, R58.reuse, R17, R16 ;  /* 0x000000113a107223 */ /* 0x040fe40000000010 */
[C---:B------:R-:W-:Y:S02]  /*0fd0*/  FFMA R41, R58.reuse, R41, R40 ;  /* 0x000000293a297223 */ /* 0x040fe40000000028 */
[----:B------:R-:W-:Y:S02]  /*0fe0*/  FFMA R25, R58, R49, R25 ;  /* 0x000000313a197223 */ /* 0x000fe40000000019 */
[C---:B------:R-:W-:Y:S02]  /*0ff0*/  FFMA R24, R54.reuse, R35, R32 ;  /* 0x0000002336187223 */ /* 0x040fe40000000020 */
[----:B------:R-:W-:Y:S01]  /*1000*/  FFMA R52, R54, R31, R28 ;  /* 0x0000001f36347223 */ /* 0x000fe2000000001c */
[----:B------:R-:W0:Y:S01]  /*1010*/  LDS.128 R32, [0x3330] ;  /* 0x00333000ff207984 */ /* 0x000e220000000c00 */
[----:B--2---:R-:W-:-:S02]  /*1020*/  FFMA R44, R53, R44, R80 ;  /* 0x0000002c352c7223 */ /* 0x004fc40000000050 */
[C---:B------:R-:W-:Y:S01]  /*1030*/  FFMA R20, R57.reuse, R22, R20 ;  /* 0x0000001639147223 */ /* 0x040fe20000000014 */
[----:B------:R-:W1:Y:S01]  /*1040*/  LDS.128 R28, [0x3530] ;  /* 0x00353000ff1c7984 */ /* 0x000e620000000c00 */
[C---:B------:R-:W-:Y:S02]  /*1050*/  FFMA R16, R57.reuse, R18, R16 ;  /* 0x0000001239107223 */ /* 0x040fe40000000010 */
[C---:B------:R-:W-:Y:S01]  /*1060*/  FFMA R41, R57.reuse, R42, R41 ;  /* 0x0000002a39297223 */ /* 0x040fe20000000029 */
[----:B------:R-:W-:Y:S01]  /*1070*/  LDS R53, [R0.X4+0xc40] ;  /* 0x000c400000357984 */ /* 0x000fe20000004800 */
[----:B------:R-:W-:Y:S02]  /*1080*/  FFMA R50, R57, R50, R25 ;  /* 0x0000003239327223 */ /* 0x000fe40000000019 */
[----:B------:R-:W-:Y:S02]  /*1090*/  FFMA R44, R58, R45, R44 ;  /* 0x0000002d3a2c7223 */ /* 0x000fe4000000002c */
[----:B------:R-:W-:-:S02]  /*10a0*/  FFMA R78, R54, R27, R26 ;  /* 0x0000001b364e7223 */ /* 0x000fc4000000001a */
[C---:B------:R-:W-:Y:S02]  /*10b0*/  FFMA R77, R54.reuse, R23, R20 ;  /* 0x00000017364d7223 */ /* 0x040fe40000000014 */
[C---:B------:R-:W-:Y:S01]  /*10c0*/  FFMA R40, R54.reuse, R19, R16 ;  /* 0x0000001336287223 */ /* 0x040fe20000000010 */
[----:B------:R-:W-:Y:S01]  /*10d0*/  LDS.128 R20, [0x3730] ;  /* 0x00373000ff147984 */ /* 0x000fe20000000c00 */
[C---:B------:R-:W-:Y:S02]  /*10e0*/  FFMA R43, R54.reuse, R43, R41 ;  /* 0x0000002b362b7223 */ /* 0x040fe40000000029 */
[----:B------:R-:W-:Y:S01]  /*10f0*/  FFMA R41, R54, R51, R50 ;  /* 0x0000003336297223 */ /* 0x000fe20000000032 */
[----:B------:R-:W2:Y:S01]  /*1100*/  LDS.128 R16, [0x3630] ;  /* 0x00363000ff107984 */ /* 0x000ea20000000c00 */
[----:B------:R-:W-:-:S03]  /*1110*/  FFMA R44, R57, R46, R44 ;  /* 0x0000002e392c7223 */ /* 0x000fc6000000002c */
[----:B------:R-:W2:Y:S01]  /*1120*/  LDS.128 R48, [0x3140] ;  /* 0x00314000ff307984 */ /* 0x000ea20000000c00 */
[----:B---3--:R-:W-:Y:S02]  /*1130*/  FFMA R12, R55, R12, R78 ;  /* 0x0000000c370c7223 */ /* 0x008fe4000000004e */
[----:B----4-:R-:W-:Y:S01]  /*1140*/  FFMA R8, R8, R55, R24 ;  /* 0x0000003708087223 */ /* 0x010fe20000000018 */
[----:B------:R-:W-:Y:S01]  /*1150*/  LDS R57, [R0.X4+0xdc8] ;  /* 0x000dc80000397984 */ /* 0x000fe20000004800 */
[----:B------:R-:W-:Y:S02]  /*1160*/  FFMA R47, R54, R47, R44 ;  /* 0x0000002f362f7223 */ /* 0x000fe4000000002c */
[----:B------:R-:W-:Y:S01]  /*1170*/  FFMA R12, R76, R13, R12 ;  /* 0x0000000d4c0c7223 */ /* 0x000fe2000000000c */
[----:B------:R-:W3:Y:S04]  /*1180*/  LDS.128 R24, [0x3830] ;  /* 0x00383000ff187984 */ /* 0x000ee80000000c00 */
[----:B------:R-:W4:Y:S01]  /*1190*/  LDS R54, [R0.X4+0xd04] ;  /* 0x000d040000367984 */ /* 0x000f220000004800 */
[----:B------:R-:W-:-:S02]  /*11a0*/  FFMA R12, R59, R14, R12 ;  /* 0x0000000e3b0c7223 */ /* 0x000fc4000000000c */
[----:B-----5:R-:W-:Y:S02]  /*11b0*/  FFMA R36, R55, R36, R77 ;  /* 0x0000002437247223 */ /* 0x020fe4000000004d */
[----:B------:R-:W-:Y:S02]  /*11c0*/  FFMA R77, R56, R15, R12 ;  /* 0x0000000f384d7223 */ /* 0x000fe4000000000c */
[----:B------:R-:W5:Y:S01]  /*11d0*/  LDS.128 R12, [0x3340] ;  /* 0x00334000ff0c7984 */ /* 0x000f620000000c00 */
[C---:B------:R-:W-:Y:S02]  /*11e0*/  FFMA R8, R76.reuse, R9, R8 ;  /* 0x000000094c087223 */ /* 0x040fe40000000008 */
[----:B------:R-:W-:Y:S02]  /*11f0*/  FFMA R36, R76, R37, R36 ;  /* 0x000000254c247223 */ /* 0x000fe40000000024 */
[----:B------:R-:W-:Y:S02]  /*1200*/  FFMA R8, R59, R10, R8 ;  /* 0x0000000a3b087223 */ /* 0x000fe40000000008 */
[----:B0-----:R-:W-:-:S02]  /*1210*/  FFMA R52, R55, R32, R52 ;  /* 0x0000002037347223 */ /* 0x001fc40000000034 */
[----:B-1----:R-:W-:Y:S02]  /*1220*/  FFMA R28, R55, R28, R40 ;  /* 0x0000001c371c7223 */ /* 0x002fe40000000028 */
[----:B------:R-:W-:Y:S02]  /*1230*/  FFMA R36, R59, R38, R36 ;  /* 0x000000263b247223 */ /* 0x000fe40000000024 */
[----:B------:R-:W-:Y:S02]  /*1240*/  FFMA R32, R56, R11, R8 ;  /* 0x0000000b38207223 */ /* 0x000fe40000000008 */
[C---:B------:R-:W-:Y:S01]  /*1250*/  FFMA R33, R76.reuse, R33, R52 ;  /* 0x000000214c217223 */ /* 0x040fe20000000034 */
[----:B------:R-:W0:Y:S01]  /*1260*/  LDS.128 R8, [0x3240] ;  /* 0x00324000ff087984 */ /* 0x000e220000000c00 */
[----:B------:R-:W-:Y:S02]  /*1270*/  FFMA R28, R76, R29, R28 ;  /* 0x0000001d4c1c7223 */ /* 0x000fe4000000001c */
[----:B------:R-:W-:Y:S01]  /*1280*/  FFMA R58, R56, R39, R36 ;  /* 0x00000027383a7223 */ /* 0x000fe20000000024 */
[----:B------:R-:W-:Y:S01]  /*1290*/  LDS R52, [R0.X4+0xe8c] ;  /* 0x000e8c0000347984 */ /* 0x000fe20000004800 */
[----:B--2---:R-:W-:-:S02]  /*12a0*/  FFMA R29, R55, R16, R43 ;  /* 0x00000010371d7223 */ /* 0x004fc4000000002b */
[----:B------:R-:W-:Y:S01]  /*12b0*/  FFMA R20, R55, R20, R47 ;  /* 0x0000001437147223 */ /* 0x000fe2000000002f */
[----:B------:R-:W1:Y:S01]  /*12c0*/  LDS.128 R36, [0x3440] ;  /* 0x00344000ff247984 */ /* 0x000e620000000c00 */
[C---:B------:R-:W-:Y:S02]  /*12d0*/  FFMA R33, R59.reuse, R34, R33 ;  /* 0x000000223b217223 */ /* 0x040fe40000000021 */
[----:B------:R-:W-:Y:S01]  /*12e0*/  FFMA R32, R48, R53, R32 ;  /* 0x0000003530207223 */ /* 0x000fe20000000020 */
[----:B------:R-:W2:Y:S01]  /*12f0*/  LDS.128 R44, [0x3640] ;  /* 0x00364000ff2c7984 */ /* 0x000ea20000000c00 */
[----:B------:R-:W-:Y:S02]  /*1300*/  FFMA R16, R59, R30, R28 ;  /* 0x0000001e3b107223 */ /* 0x000fe4000000001c */
[C---:B------:R-:W-:Y:S02]  /*1310*/  FFMA R17, R76.reuse, R17, R29 ;  /* 0x000000114c117223 */ /* 0x040fe4000000001d */
[----:B------:R-:W-:-:S02]  /*1320*/  FFMA R20, R76, R21, R20 ;  /* 0x000000154c147223 */ /* 0x000fc40000000014 */
[C---:B------:R-:W-:Y:S02]  /*1330*/  FFMA R78, R56.reuse, R35, R33 ;  /* 0x00000023384e7223 */ /* 0x040fe40000000021 */
[----:B---3--:R-:W-:Y:S02]  /*1340*/  FFMA R24, R55, R24, R41 ;  /* 0x0000001837187223 */ /* 0x008fe40000000029 */
[----:B------:R-:W-:Y:S01]  /*1350*/  FFMA R16, R56, R31, R16 ;  /* 0x0000001f38107223 */ /* 0x000fe20000000010 */
[----:B------:R-:W3:Y:S01]  /*1360*/  LDS.128 R40, [0x3540] ;  /* 0x00354000ff287984 */ /* 0x000ee20000000c00 */
[----:B----4-:R-:W-:Y:S02]  /*1370*/  FFMA R49, R54, R49, R32 ;  /* 0x0000003136317223 */ /* 0x010fe40000000020 */
[C---:B------:R-:W-:Y:S01]  /*1380*/  FFMA R17, R59.reuse, R18, R17 ;  /* 0x000000123b117223 */ /* 0x040fe20000000011 */
[----:B------:R-:W4:Y:S01]  /*1390*/  LDS.128 R28, [0x3740] ;  /* 0x00374000ff1c7984 */ /* 0x000f220000000c00 */
[----:B------:R-:W-:-:S03]  /*13a0*/  FFMA R20, R59, R22, R20 ;  /* 0x000000163b147223 */ /* 0x000fc60000000014 */
[----:B------:R-:W4:Y:S01]  /*13b0*/  LDS.128 R32, [0x3840] ;  /* 0x00384000ff207984 */ /* 0x000f220000000c00 */
[C---:B------:R-:W-:Y:S02]  /*13c0*/  FFMA R19, R56.reuse, R19, R17 ;  /* 0x0000001338137223 */ /* 0x040fe40000000011 */
[----:B------:R-:W-:Y:S02]  /*13d0*/  FFMA R17, R56, R23, R20 ;  /* 0x0000001738117223 */ /* 0x000fe40000000014 */
[----:B------:R-:W4:Y:S01]  /*13e0*/  LDS.128 R20, [0x3150] ;  /* 0x00315000ff147984 */ /* 0x000f220000000c00 */
[----:B-----5:R-:W-:-:S03]  /*13f0*/  FFMA R12, R53, R12, R78 ;  /* 0x0000000c350c7223 */ /* 0x020fc6000000004e */
[----:B------:R-:W5:Y:S01]  /*1400*/  LDS R78, [R0.X4+0x1014] ;  /* 0x00101400004e7984 */ /* 0x000f620000004800 */
[----:B------:R-:W-:Y:S02]  /*1410*/  FFMA R24, R76, R25, R24 ;  /* 0x000000194c187223 */ /* 0x000fe40000000018 */
[----:B------:R-:W-:Y:S01]  /*1420*/  FFMA R12, R54, R13, R12 ;  /* 0x0000000d360c7223 */ /* 0x000fe2000000000c */
[----:B------:R-:W-:Y:S01]  /*1430*/  LDS R76, [R0.X4+0x119c] ;  /* 0x00119c00004c7984 */ /* 0x000fe20000004800 */
[----:B------:R-:W-:Y:S02]  /*1440*/  FFMA R24, R59, R26, R24 ;  /* 0x0000001a3b187223 */ /* 0x000fe40000000018 */
[----:B0-----:R-:W-:Y:S01]  /*1450*/  FFMA R8, R53, R8, R77 ;  /* 0x0000000835087223 */ /* 0x001fe2000000004d */
[----:B------:R-:W-:Y:S01]  /*1460*/  LDS R59, [R0.X4+0x1260] ;  /* 0x00126000003b7984 */ /* 0x000fe20000004800 */
[----:B------:R-:W-:-:S03]  /*1470*/  FFMA R56, R56, R27, R24 ;  /* 0x0000001b38387223 */ /* 0x000fc60000000018 */
[----:B------:R-:W0:Y:S01]  /*1480*/  LDS.128 R24, [0x3250] ;  /* 0x00325000ff187984 */ /* 0x000e220000000c00 */
[----:B-1----:R-:W-:Y:S02]  /*1490*/  FFMA R36, R53, R36, R58 ;  /* 0x0000002435247223 */ /* 0x002fe4000000003a */
[----:B------:R-:W-:Y:S01]  /*14a0*/  FFMA R12, R57, R14, R12 ;  /* 0x0000000e390c7223 */ /* 0x000fe2000000000c */
[----:B------:R-:W-:Y:S01]  /*14b0*/  LDS R77, [R0.X4+0x10d8] ;  /* 0x0010d800004d7984 */ /* 0x000fe20000004800 */
[----:B--2---:R-:W-:Y:S02]  /*14c0*/  FFMA R19, R53, R44, R19 ;  /* 0x0000002c35137223 */ /* 0x004fe40000000013 */
[C---:B------:R-:W-:Y:S01]  /*14d0*/  FFMA R8, R54.reuse, R9, R8 ;  /* 0x0000000936087223 */ /* 0x040fe20000000008 */
[----:B------:R-:W-:Y:S01]  /*14e0*/  LDS R58, [R0.X4+0x1324] ;  /* 0x00132400003a7984 */ /* 0x000fe20000004800 */
[----:B------:R-:W-:Y:S02]  /*14f0*/  FFMA R9, R54, R37, R36 ;  /* 0x0000002536097223 */ /* 0x000fe40000000024 */
[----:B------:R-:W-:-:S02]  /*1500*/  FFMA R49, R57, R50, R49 ;  /* 0x0000003239317223 */ /* 0x000fc40000000031 */
[----:B------:R-:W-:Y:S02]  /*1510*/  FFMA R36, R52, R15, R12 ;  /* 0x0000000f34247223 */ /* 0x000fe4000000000c */
[C---:B---3--:R-:W-:Y:S01]  /*1520*/  FFMA R16, R53.reuse, R40, R16 ;  /* 0x0000002835107223 */ /* 0x048fe20000000010 */
[----:B------:R-:W1:Y:S01]  /*1530*/  LDS.128 R12, [0x3450] ;  /* 0x00345000ff0c7984 */ /* 0x000e620000000c00 */
[----:B------:R-:W-:Y:S02]  /*1540*/  FFMA R45, R54, R45, R19 ;  /* 0x0000002d362d7223 */ /* 0x000fe40000000013 */
[C---:B----4-:R-:W-:Y:S02]  /*1550*/  FFMA R28, R53.reuse, R28, R17 ;  /* 0x0000001c351c7223 */ /* 0x050fe40000000011 */
[----:B------:R-:W-:Y:S02]  /*1560*/  FFMA R56, R53, R32, R56 ;  /* 0x0000002035387223 */ /* 0x000fe40000000038 */
[----:B------:R-:W-:-:S02]  /*1570*/  FFMA R51, R52, R51, R49 ;  /* 0x0000003334337223 */ /* 0x000fc40000000031 */
[C---:B------:R-:W-:Y:S02]  /*1580*/  FFMA R8, R57.reuse, R10, R8 ;  /* 0x0000000a39087223 */ /* 0x040fe40000000008 */
[C---:B------:R-:W-:Y:S02]  /*1590*/  FFMA R41, R54.reuse, R41, R16 ;  /* 0x0000002936297223 */ /* 0x040fe40000000010 */
[----:B------:R-:W-:Y:S01]  /*15a0*/  FFMA R32, R57, R46, R45 ;  /* 0x0000002e39207223 */ /* 0x000fe2000000002d */
[----:B------:R-:W-:Y:S01]  /*15b0*/  LDS.128 R16, [0x3550] ;  /* 0x00355000ff107984 */ /* 0x000fe20000000c00 */
[C---:B------:R-:W-:Y:S02]  /*15c0*/  FFMA R28, R54.reuse, R29, R28 ;  /* 0x0000001d361c7223 */ /* 0x040fe4000000001c */
[----:B------:R-:W-:Y:S02]  /*15d0*/  FFMA R56, R54, R33, R56 ;  /* 0x0000002136387223 */ /* 0x000fe40000000038 */
[----:B------:R-:W-:-:S02]  /*15e0*/  FFMA R20, R20, R79, R51 ;  /* 0x0000004f14147223 */ /* 0x000fc40000000033 */
[C---:B------:R-:W-:Y:S01]  /*15f0*/  FFMA R37, R52.reuse, R11, R8 ;  /* 0x0000000b34257223 */ /* 0x040fe20000000008 */
[----:B------:R-:W-:Y:S01]  /*1600*/  LDS.128 R48, [0x3850] ;  /* 0x00385000ff307984 */ /* 0x000fe20000000c00 */
[C---:B------:R-:W-:Y:S02]  /*1610*/  FFMA R38, R57.reuse, R38, R9 ;  /* 0x0000002639267223 */ /* 0x040fe40000000009 */
[C---:B------:R-:W-:Y:S01]  /*1620*/  FFMA R41, R57.reuse, R42, R41 ;  /* 0x0000002a39297223 */ /* 0x040fe20000000029 */
[----:B------:R-:W2:Y:S01]  /*1630*/  LDS.128 R8, [0x3350] ;  /* 0x00335000ff087984 */ /* 0x000ea20000000c00 */
[----:B------:R-:W-:Y:S02]  /*1640*/  FFMA R32, R52, R47, R32 ;  /* 0x0000002f34207223 */ /* 0x000fe40000000020 */
[C---:B------:R-:W-:Y:S01]  /*1650*/  FFMA R28, R57.reuse, R30, R28 ;  /* 0x0000001e391c7223 */ /* 0x040fe2000000001c */
[----:B------:R-:W3:Y:S01]  /*1660*/  LDS.128 R44, [0x3750] ;  /* 0x00375000ff2c7984 */ /* 0x000ee20000000c00 */
[----:B------:R-:W-:-:S02]  /*1670*/  FFMA R34, R57, R34, R56 ;  /* 0x0000002239227223 */ /* 0x000fc40000000038 */
[----:B-----5:R-:W-:Y:S01]  /*1680*/  FFMA R21, R78, R21, R20 ;  /* 0x000000154e157223 */ /* 0x020fe20000000014 */
[----:B------:R-:W-:Y:S01]  /*1690*/  LDS R57, [R0.X4+0x13e8] ;  /* 0x0013e80000397984 */ /* 0x000fe20000004800 */
[C---:B------:R-:W-:Y:S02]  /*16a0*/  FFMA R39, R52.reuse, R39, R38 ;  /* 0x0000002734277223 */ /* 0x040fe40000000026 */
[C---:B------:R-:W-:Y:S01]  /*16b0*/  FFMA R33, R52.reuse, R43, R41 ;  /* 0x0000002b34217223 */ /* 0x040fe20000000029 */
[----:B------:R-:W-:Y:S01]  /*16c0*/  LDS R56, [R0.X4+0x14ac] ;  /* 0x0014ac0000387984 */ /* 0x000fe20000004800 */
[C---:B------:R-:W-:Y:S02]  /*16d0*/  FFMA R20, R52.reuse, R31, R28 ;  /* 0x0000001f34147223 */ /* 0x040fe4000000001c */
[----:B------:R-:W-:Y:S01]  /*16e0*/  FFMA R35, R52, R35, R34 ;  /* 0x0000002334237223 */ /* 0x000fe20000000022 */
[----:B------:R-:W-:Y:S04]  /*16f0*/  LDS.128 R40, [0x3650] ;  /* 0x00365000ff287984 */ /* 0x000fe80000000c00 */
[----:B------:R-:W4:Y:S01]  /*1700*/  LDS.128 R52, [0x3160] ;  /* 0x00316000ff347984 */ /* 0x000f220000000c00 */
[----:B0-----:R-:W-:-:S03]  /*1710*/  FFMA R24, R79, R24, R37 ;  /* 0x000000184f187223 */ /* 0x001fc60000000025 */
[----:B------:R-:W0:Y:S01]  /*1720*/  LDS.128 R28, [0x3260] ;  /* 0x00326000ff1c7984 */ /* 0x000e220000000c00 */
[C---:B------:R-:W-:Y:S02]  /*1730*/  FFMA R24, R78.reuse, R25, R24 ;  /* 0x000000194e187223 */ /* 0x040fe40000000018 */
[----:B-1----:R-:W-:Y:S02]  /*1740*/  FFMA R12, R79, R12, R39 ;  /* 0x0000000c4f0c7223 */ /* 0x002fe40000000027 */
[C---:B------:R-:W-:Y:S02]  /*1750*/  FFMA R24, R77.reuse, R26, R24 ;  /* 0x0000001a4d187223 */ /* 0x040fe40000000018 */
[----:B------:R-:W-:Y:S02]  /*1760*/  FFMA R13, R78, R13, R12 ;  /* 0x0000000d4e0d7223 */ /* 0x000fe4000000000c */
[----:B------:R-:W-:Y:S02]  /*1770*/  FFMA R21, R77, R22, R21 ;  /* 0x000000164d157223 */ /* 0x000fe40000000015 */
[----:B------:R-:W-:-:S02]  /*1780*/  FFMA R12, R76, R27, R24 ;  /* 0x0000001b4c0c7223 */ /* 0x000fc40000000018 */
[----:B------:R-:W1:Y:S01]  /*1790*/  LDS.128 R24, [0x3360] ;  /* 0x00336000ff187984 */ /* 0x000e620000000c00 */
[----:B------:R-:W-:Y:S02]  /*17a0*/  FFMA R23, R76, R23, R21 ;  /* 0x000000174c177223 */ /* 0x000fe40000000015 */
[C---:B--2---:R-:W-:Y:S02]  /*17b0*/  FFMA R8, R79.reuse, R8, R36 ;  /* 0x000000084f087223 */ /* 0x044fe40000000024 */
[C---:B------:R-:W-:Y:S01]  /*17c0*/  FFMA R33, R79.reuse, R16, R33 ;  /* 0x000000104f217223 */ /* 0x040fe20000000021 */
[----:B------:R-:W2:Y:S01]  /*17d0*/  LDS.128 R36, [0x3460] ;  /* 0x00346000ff247984 */ /* 0x000ea20000000c00 */
[----:B---3--:R-:W-:Y:S02]  /*17e0*/  FFMA R20, R79, R44, R20 ;  /* 0x0000002c4f147223 */ /* 0x008fe40000000014 */
[C---:B------:R-:W-:Y:S02]  /*17f0*/  FFMA R8, R78.reuse, R9, R8 ;  /* 0x000000094e087223 */ /* 0x040fe40000000008 */
[----:B------:R-:W-:-:S02]  /*1800*/  FFMA R17, R78, R17, R33 ;  /* 0x000000114e117223 */ /* 0x000fc40000000021 */
[----:B------:R-:W-:Y:S02]  /*1810*/  FFMA R20, R78, R45, R20 ;  /* 0x0000002d4e147223 */ /* 0x000fe40000000014 */
[C---:B------:R-:W-:Y:S02]  /*1820*/  FFMA R8, R77.reuse, R10, R8 ;  /* 0x0000000a4d087223 */ /* 0x040fe40000000008 */
[C---:B------:R-:W-:Y:S02]  /*1830*/  FFMA R18, R77.reuse, R18, R17 ;  /* 0x000000124d127223 */ /* 0x040fe40000000011 */
[----:B----4-:R-:W-:Y:S02]  /*1840*/  FFMA R23, R52, R59, R23 ;  /* 0x0000003b34177223 */ /* 0x010fe40000000017 */
[----:B------:R-:W-:Y:S02]  /*1850*/  FFMA R17, R77, R46, R20 ;  /* 0x0000002e4d117223 */ /* 0x000fe40000000014 */
[----:B------:R-:W-:-:S02]  /*1860*/  FFMA R53, R58, R53, R23 ;  /* 0x000000353a357223 */ /* 0x000fc40000000017 */
[----:B------:R-:W3:Y:S01]  /*1870*/  LDS.128 R20, [0x3860] ;  /* 0x00386000ff147984 */ /* 0x000ee20000000c00 */
[----:B------:R-:W-:Y:S02]  /*1880*/  FFMA R16, R76, R11, R8 ;  /* 0x0000000b4c107223 */ /* 0x000fe40000000008 */
[C---:B------:R-:W-:Y:S01]  /*1890*/  FFMA R32, R79.reuse, R40, R32 ;  /* 0x000000284f207223 */ /* 0x040fe20000000020 */
[----:B------:R-:W4:Y:S01]  /*18a0*/  LDS.128 R8, [0x3560] ;  /* 0x00356000ff087984 */ /* 0x000f220000000c00 */
[----:B------:R-:W-:Y:S02]  /*18b0*/  FFMA R35, R79, R48, R35 ;  /* 0x000000304f237223 */ /* 0x000fe40000000023 */
[C---:B------:R-:W-:Y:S02]  /*18c0*/  FFMA R41, R78.reuse, R41, R32 ;  /* 0x000000294e297223 */ /* 0x040fe40000000020 */
[----:B------:R-:W-:Y:S02]  /*18d0*/  FFMA R49, R78, R49, R35 ;  /* 0x000000314e317223 */ /* 0x000fe40000000023 */
[----:B------:R-:W5:Y:S01]  /*18e0*/  LDS.128 R32, [0x3660] ;  /* 0x00366000ff207984 */ /* 0x000f620000000c00 */
[----:B------:R-:W-:-:S02]  /*18f0*/  FFMA R13, R77, R14, R13 ;  /* 0x0000000e4d0d7223 */ /* 0x000fc4000000000d */
[----:B0-----:R-:W-:Y:S02]  /*1900*/  FFMA R28, R59, R28, R12 ;  /* 0x0000001c3b1c7223 */ /* 0x001fe4000000000c */
[----:B------:R-:W-:Y:S02]  /*1910*/  FFMA R80, R76, R15, R13 ;  /* 0x0000000f4c507223 */ /* 0x000fe4000000000d */
[----:B------:R-:W0:Y:S01]  /*1920*/  LDS.128 R12, [0x3760] ;  /* 0x00376000ff0c7984 */ /* 0x000e220000000c00 */
[----:B------:R-:W-:Y:S02]  /*1930*/  FFMA R28, R58, R29, R28 ;  /* 0x0000001d3a1c7223 */ /* 0x000fe4000000001c */
[----:B------:R-:W-:Y:S02]  /*1940*/  FFMA R42, R77, R42, R41 ;  /* 0x0000002a4d2a7223 */ /* 0x000fe40000000029 */
[----:B------:R-:W-:Y:S02]  /*1950*/  FFMA R28, R57, R30, R28 ;  /* 0x0000001e391c7223 */ /* 0x000fe4000000001c */
[----:B------:R-:W-:-:S02]  /*1960*/  FFMA R50, R77, R50, R49 ;  /* 0x000000324d327223 */ /* 0x000fc40000000031 */
[C---:B------:R-:W-:Y:S01]  /*1970*/  FFMA R44, R76.reuse, R19, R18 ;  /* 0x000000134c2c7223 */ /* 0x040fe20000000012 */
[----:B------:R-:W-:Y:S01]  /*1980*/  LDS R77, [R0.X4+0x1570] ;  /* 0x00157000004d7984 */ /* 0x000fe20000004800 */
[C---:B------:R-:W-:Y:S02]  /*1990*/  FFMA R47, R76.reuse, R47, R17 ;  /* 0x0000002f4c2f7223 */ /* 0x040fe40000000011 */
[----:B-1----:R-:W-:Y:S02]  /*19a0*/  FFMA R24, R59, R24, R16 ;  /* 0x000000183b187223 */ /* 0x002fe40000000010 */
[----:B------:R-:W1:Y:S01]  /*19b0*/  LDS.128 R16, [0x3170] ;  /* 0x00317000ff107984 */ /* 0x000e620000000c00 */
[----:B------:R-:W-:Y:S02]  /*19c0*/  FFMA R53, R57, R54, R53 ;  /* 0x0000003639357223 */ /* 0x000fe40000000035 */
[C---:B------:R-:W-:Y:S01]  /*19d0*/  FFMA R46, R76.reuse, R43, R42 ;  /* 0x0000002b4c2e7223 */ /* 0x040fe2000000002a */
[----:B------:R-:W-:Y:S01]  /*19e0*/  LDS R54, [R0.X4+0x17bc] ;  /* 0x0017bc0000367984 */ /* 0x000fe20000004800 */
[----:B------:R-:W-:-:S02]  /*19f0*/  FFMA R51, R76, R51, R50 ;  /* 0x000000334c337223 */ /* 0x000fc40000000032 */
[----:B------:R-:W-:Y:S01]  /*1a00*/  FFMA R45, R56, R31, R28 ;  /* 0x0000001f382d7223 */ /* 0x000fe2000000001c */
[----:B------:R-:W1:Y:S01]  /*1a10*/  LDS R76, [R0.X4+0x1634] ;  /* 0x00163400004c7984 */ /* 0x000e620000004800 */
[----:B--2---:R-:W-:-:S03]  /*1a20*/  FFMA R36, R59, R36, R80 ;  /* 0x000000243b247223 */ /* 0x004fc60000000050 */
[----:B------:R-:W2:Y:S01]  /*1a30*/  LDS.128 R28, [0x3270] ;  /* 0x00327000ff1c7984 */ /* 0x000ea20000000c00 */
[----:B------:R-:W-:Y:S02]  /*1a40*/  FFMA R55, R56, R55, R53 ;  /* 0x0000003738377223 */ /* 0x000fe40000000035 */
[C---:B------:R-:W-:Y:S01]  /*1a50*/  FFMA R24, R58.reuse, R25, R24 ;  /* 0x000000193a187223 */ /* 0x040fe20000000018 */
[----:B------:R-:W2:Y:S01]  /*1a60*/  LDS R53, [R0.X4+0x16f8] ;  /* 0x0016f80000357984 */ /* 0x000ea20000004800 */
[----:B------:R-:W-:Y:S02]  /*1a70*/  FFMA R36, R58, R37, R36 ;  /* 0x000000253a247223 */ /* 0x000fe40000000024 */
[C---:B------:R-:W-:Y:S01]  /*1a80*/  FFMA R24, R57.reuse, R26, R24 ;  /* 0x0000001a39187223 */ /* 0x040fe20000000018 */
[----:B------:R-:W-:Y:S01]  /*1a90*/  LDS.128 R40, [0x3370] ;  /* 0x00337000ff287984 */ /* 0x000fe20000000c00 */
[----:B------:R-:W-:Y:S02]  /*1aa0*/  FFMA R36, R57, R38, R36 ;  /* 0x0000002639247223 */ /* 0x000fe40000000024 */
[C---:B---3--:R-:W-:Y:S01]  /*1ab0*/  FFMA R20, R59.reuse, R20, R51 ;  /* 0x000000143b147223 */ /* 0x048fe20000000033 */
[----:B------:R-:W-:Y:S01]  /*1ac0*/  LDS R80, [R0.X4+0x2274] ;  /* 0x0022740000507984 */ /* 0x000fe20000004800 */
[----:B----4-:R-:W-:-:S03]  /*1ad0*/  FFMA R8, R59, R8, R44 ;  /* 0x000000083b087223 */ /* 0x010fc6000000002c */
[----:B------:R-:W3:Y:S01]  /*1ae0*/  LDS.128 R48, [0x3670] ;  /* 0x00367000ff307984 */ /* 0x000ee20000000c00 */
[C---:B------:R-:W-:Y:S02]  /*1af0*/  FFMA R52, R56.reuse, R27, R24 ;  /* 0x0000001b38347223 */ /* 0x040fe40000000018 */
[----:B------:R-:W-:Y:S01]  /*1b00*/  FFMA R44, R56, R39, R36 ;  /* 0x00000027382c7223 */ /* 0x000fe20000000024 */
[----:B------:R-:W4:Y:S04]  /*1b10*/  LDS.128 R24, [0x3470] ;  /* 0x00347000ff187984 */ /* 0x000f280000000c00 */
[----:B------:R-:W3:Y:S01]  /*1b20*/  LDS.128 R36, [0x3570] ;  /* 0x00357000ff247984 */ /* 0x000ee20000000c00 */
[----:B-----5:R-:W-:Y:S02]  /*1b30*/  FFMA R32, R59, R32, R46 ;  /* 0x000000203b207223 */ /* 0x020fe4000000002e */
[----:B------:R-:W-:-:S02]  /*1b40*/  FFMA R8, R58, R9, R8 ;  /* 0x000000093a087223 */ /* 0x000fc40000000008 */
[----:B------:R-:W-:Y:S02]  /*1b50*/  FFMA R32, R58, R33, R32 ;  /* 0x000000213a207223 */ /* 0x000fe40000000020 */
[C---:B------:R-:W-:Y:S02]  /*1b60*/  FFMA R8, R57.reuse, R10, R8 ;  /* 0x0000000a39087223 */ /* 0x040fe40000000008 */
[----:B------:R-:W-:Y:S02]  /*1b70*/  FFMA R32, R57, R34, R32 ;  /* 0x0000002239207223 */ /* 0x000fe40000000020 */
[----:B0-----:R-:W-:Y:S02]  /*1b80*/  FFMA R12, R59, R12, R47 ;  /* 0x0000000c3b0c7223 */ /* 0x001fe4000000002f */
[C---:B------:R-:W-:Y:S01]  /*1b90*/  FFMA R47, R56.reuse, R35, R32 ;  /* 0x00000023382f7223 */ /* 0x040fe20000000020 */
[----:B------:R-:W-:Y:S01]  /*1ba0*/  LDS R59, [R0.X4+0x1880] ;  /* 0x00188000003b7984 */ /* 0x000fe20000004800 */
[----:B------:R-:W-:-:S02]  /*1bb0*/  FFMA R46, R56, R11, R8 ;  /* 0x0000000b382e7223 */ /* 0x000fc40000000008 */
[----:B------:R-:W-:Y:S01]  /*1bc0*/  FFMA R20, R58, R21, R20 ;  /* 0x000000153a147223 */ /* 0x000fe20000000014 */
[----:B------:R-:W0:Y:S01]  /*1bd0*/  LDS.128 R32, [0x3770] ;  /* 0x00377000ff207984 */ /* 0x000e220000000c00 */
[----:B-1----:R-:W-:-:S03]  /*1be0*/  FFMA R16, R16, R77, R55 ;  /* 0x0000004d10107223 */ /* 0x002fc60000000037 */
[----:B------:R-:W1:Y:S01]  /*1bf0*/  LDS.128 R8, [0x3870] ;  /* 0x00387000ff087984 */ /* 0x000e620000000c00 */
[----:B------:R-:W-:Y:S02]  /*1c00*/  FFMA R20, R57, R22, R20 ;  /* 0x0000001639147223 */ /* 0x000fe40000000014 */
[----:B------:R-:W-:Y:S01]  /*1c10*/  FFMA R12, R58, R13, R12 ;  /* 0x0000000d3a0c7223 */ /* 0x000fe2000000000c */
[----:B------:R-:W-:Y:S01]  /*1c20*/  LDS R55, [R0.X4+0x1a08] ;  /* 0x001a080000377984 */ /* 0x000fe20000004800 */
[----:B------:R-:W-:Y:S02]  /*1c30*/  FFMA R16, R76, R17, R16 ;  /* 0x000000114c107223 */ /* 0x000fe40000000010 */
[----:B--2---:R-:W-:Y:S02]  /*1c40*/  FFMA R45, R77, R28, R45 ;  /* 0x0000001c4d2d7223 */ /* 0x004fe4000000002d */
[----:B------:R-:W-:Y:S02]  /*1c50*/  FFMA R12, R57, R14, R12 ;  /* 0x0000000e390c7223 */ /* 0x000fe4000000000c */
[----:B------:R-:W-:-:S02]  /*1c60*/  FFMA R28, R56, R23, R20 ;  /* 0x00000017381c7223 */ /* 0x000fc40000000014 */
[----:B------:R-:W2:Y:S01]  /*1c70*/  LDS.128 R20, [0x3280] ;  /* 0x00328000ff147984 */ /* 0x000ea20000000c00 */
[----:B------:R-:W-:Y:S02]  /*1c80*/  FFMA R16, R53, R18, R16 ;  /* 0x0000001235107223 */ /* 0x000fe40000000010 */
[----:B------:R-:W-:Y:S02]  /*1c90*/  FFMA R58, R56, R15, R12 ;  /* 0x0000000f383a7223 */ /* 0x000fe4000000000c */
[----:B------:R-:W5:Y:S01]  /*1ca0*/  LDS R56, [R0.X4+0x1944] ;  /* 0x0019440000387984 */ /* 0x000f620000004800 */
[----:B------:R-:W-:Y:S02]  /*1cb0*/  FFMA R78, R54, R19, R16 ;  /* 0x00000013364e7223 */ /* 0x000fe40000000010 */
[C---:B---3--:R-:W-:Y:S01]  /*1cc0*/  FFMA R47, R77.reuse, R48, R47 ;  /* 0x000000304d2f7223 */ /* 0x048fe2000000002f */
[----:B------:R-:W3:Y:S01]  /*1cd0*/  LDS.128 R16, [0x3380] ;  /* 0x00338000ff107984 */ /* 0x000ee20000000c00 */
[----:B------:R-:W-:-:S02]  /*1ce0*/  FFMA R40, R77, R40, R52 ;  /* 0x000000284d287223 */ /* 0x000fc40000000034 */
[C---:B------:R-:W-:Y:S01]  /*1cf0*/  FFMA R29, R76.reuse, R29, R45 ;  /* 0x0000001d4c1d7223 */ /* 0x040fe2000000002d */
[----:B------:R-:W3:Y:S01]  /*1d00*/  LDS R52, [R0.X4+0x1acc] ;  /* 0x001acc0000347984 */ /* 0x000ee20000004800 */
[C---:B----4-:R-:W-:Y:S02]  /*1d10*/  FFMA R24, R77.reuse, R24, R44 ;  /* 0x000000184d187223 */ /* 0x050fe4000000002c */
[----:B------:R-:W-:Y:S01]  /*1d20*/  FFMA R36, R77, R36, R46 ;  /* 0x000000244d247223 */ /* 0x000fe2000000002e */
[----:B------:R-:W-:Y:S01]  /*1d30*/  LDS.128 R12, [0x3180] ;  /* 0x00318000ff0c7984 */ /* 0x000fe20000000c00 */
[----:B------:R-:W-:-:S03]  /*1d40*/  FFMA R49, R76, R49, R47 ;  /* 0x000000314c317223 */ /* 0x000fc6000000002f */
[----:B------:R-:W4:Y:S01]  /*1d50*/  LDS.128 R44, [0x3480] ;  /* 0x00348000ff2c7984 */ /* 0x000f220000000c00 */
[C---:B------:R-:W-:Y:S02]  /*1d60*/  FFMA R40, R76.reuse, R41, R40 ;  /* 0x000000294c287223 */ /* 0x040fe40000000028 */
[C---:B------:R-:W-:Y:S02]  /*1d70*/  FFMA R29, R53.reuse, R30, R29 ;  /* 0x0000001e351d7223 */ /* 0x040fe4000000001d */
[----:B------:R-:W-:Y:S02]  /*1d80*/  FFMA R40, R53, R42, R40 ;  /* 0x0000002a35287223 */ /* 0x000fe40000000028 */
[----:B------:R-:W-:Y:S02]  /*1d90*/  FFMA R36, R76, R37, R36 ;  /* 0x000000254c247223 */ /* 0x000fe40000000024 */
[----:B0-----:R-:W-:Y:S02]  /*1da0*/  FFMA R32, R77, R32, R58 ;  /* 0x000000204d207223 */ /* 0x001fe4000000003a */
[C---:B------:R-:W-:Y:S01]  /*1db0*/  FFMA R79, R54.reuse, R31, R29 ;  /* 0x0000001f364f7223 */ /* 0x040fe2000000001d */
[----:B------:R-:W-:Y:S01]  /*1dc0*/  LDS R58, [R0.X4+0x1c54] ;  /* 0x001c5400003a7984 */ /* 0x000fe20000004800 */
[----:B------:R-:W-:-:S02]  /*1dd0*/  FFMA R57, R54, R43, R40 ;  /* 0x0000002b36397223 */ /* 0x000fc40000000028 */
[----:B------:R-:W-:Y:S01]  /*1de0*/  FFMA R24, R76, R25, R24 ;  /* 0x000000194c187223 */ /* 0x000fe20000000018 */
[----:B------:R-:W-:Y:S01]  /*1df0*/  LDS.128 R40, [0x3680] ;  /* 0x00368000ff287984 */ /* 0x000fe20000000c00 */
[----:B-1----:R-:W-:-:S03]  /*1e00*/  FFMA R77, R77, R8, R28 ;  /* 0x000000084d4d7223 */ /* 0x002fc6000000001c */
[----:B------:R-:W0:Y:S01]  /*1e10*/  LDS.128 R28, [0x3580] ;  /* 0x00358000ff1c7984 */ /* 0x000e220000000c00 */
[C---:B------:R-:W-:Y:S02]  /*1e20*/  FFMA R38, R53.reuse, R38, R36 ;  /* 0x0000002635267223 */ /* 0x040fe40000000024 */
[C---:B------:R-:W-:Y:S02]  /*1e30*/  FFMA R26, R53.reuse, R26, R24 ;  /* 0x0000001a351a7223 */ /* 0x040fe40000000018 */
[----:B------:R-:W-:Y:S02]  /*1e40*/  FFMA R50, R53, R50, R49 ;  /* 0x0000003235327223 */ /* 0x000fe40000000031 */
[C---:B------:R-:W-:Y:S02]  /*1e50*/  FFMA R49, R54.reuse, R39, R38 ;  /* 0x0000002736317223 */ /* 0x040fe40000000026 */
[----:B------:R-:W-:Y:S01]  /*1e60*/  FFMA R8, R54, R27, R26 ;  /* 0x0000001b36087223 */ /* 0x000fe2000000001a */
[----:B------:R-:W1:Y:S01]  /*1e70*/  LDS.128 R36, [0x3780] ;  /* 0x00378000ff247984 */ /* 0x000e620000000c00 */
[----:B--2---:R-:W-:-:S03]  /*1e80*/  FFMA R20, R59, R20, R79 ;  /* 0x000000143b147223 */ /* 0x004fc6000000004f */
[----:B------:R-:W2:Y:S01]  /*1e90*/  LDS.128 R24, [0x3880] ;  /* 0x00388000ff187984 */ /* 0x000ea20000000c00 */
[C---:B------:R-:W-:Y:S02]  /*1ea0*/  FFMA R32, R76.reuse, R33, R32 ;  /* 0x000000214c207223 */ /* 0x040fe40000000020 */
[----:B------:R-:W-:Y:S01]  /*1eb0*/  FFMA R9, R76, R9, R77 ;  /* 0x000000094c097223 */ /* 0x000fe2000000004d */
[----:B------:R-:W-:Y:S01]  /*1ec0*/  LDS R79, [R0.X4+0x2338] ;  /* 0x00233800004f7984 */ /* 0x000fe20000004800 */
[----:B-----5:R-:W-:Y:S02]  /*1ed0*/  FFMA R20, R56, R21, R20 ;  /* 0x0000001538147223 */ /* 0x020fe40000000014 */
[----:B------:R-:W-:Y:S02]  /*1ee0*/  FFMA R32, R53, R34, R32 ;  /* 0x0000002235207223 */ /* 0x000fe40000000020 */
[----:B---3--:R-:W-:Y:S02]  /*1ef0*/  FFMA R16, R59, R16, R57 ;  /* 0x000000103b107223 */ /* 0x008fe40000000039 */
[----:B------:R-:W-:Y:S01]  /*1f00*/  FFMA R9, R53, R10, R9 ;  /* 0x0000000a35097223 */ /* 0x000fe20000000009 */
[----:B------:R-:W-:Y:S01]  /*1f10*/  LDS R57, [R0.X4+0x1b90] ;  /* 0x001b900000397984 */ /* 0x000fe20000004800 */
[----:B------:R-:W-:-:S02]  /*1f20*/  FFMA R20, R55, R22, R20 ;  /* 0x0000001637147223 */ /* 0x000fc40000000014 */
[----:B------:R-:W-:Y:S01]  /*1f30*/  FFMA R17, R56, R17, R16 ;  /* 0x0000001138117223 */ /* 0x000fe20000000010 */
[----:B------:R-:W-:Y:S01]  /*1f40*/  LDS R53, [R0.X4+0x1d18] ;  /* 0x001d180000357984 */ /* 0x000fe20000004800 */
[C---:B------:R-:W-:Y:S02]  /*1f50*/  FFMA R76, R54.reuse, R35, R32 ;  /* 0x00000023364c7223 */ /* 0x040fe40000000020 */
[----:B------:R-:W-:Y:S01]  /*1f60*/  FFMA R16, R54, R11, R9 ;  /* 0x0000000b36107223 */ /* 0x000fe20000000009 */
[----:B------:R-:W3:Y:S01]  /*1f70*/  LDS.128 R32, [0x3190] ;  /* 0x00319000ff207984 */ /* 0x000ee20000000c00 */
[----:B------:R-:W-:Y:S02]  /*1f80*/  FFMA R48, R52, R23, R20 ;  /* 0x0000001734307223 */ /* 0x000fe40000000014 */
[----:B----4-:R-:W-:Y:S01]  /*1f90*/  FFMA R44, R59, R44, R8 ;  /* 0x0000002c3b2c7223 */ /* 0x010fe20000000008 */
[----:B------:R-:W-:Y:S04]  /*1fa0*/  LDS.128 R20, [0x3390] ;  /* 0x00339000ff147984 */ /* 0x000fe80000000c00 */
[----:B------:R-:W4:Y:S01]  /*1fb0*/  LDS.128 R8, [0x3290] ;  /* 0x00329000ff087984 */ /* 0x000f220000000c00 */
[----:B------:R-:W-:-:S02]  /*1fc0*/  FFMA R12, R12, R59, R78 ;  /* 0x0000003b0c0c7223 */ /* 0x000fc4000000004e */
[----:B------:R-:W-:Y:S01]  /*1fd0*/  FFMA R51, R54, R51, R50 ;  /* 0x0000003336337223 */ /* 0x000fe20000000032 */
[----:B------:R-:W-:Y:S01]  /*1fe0*/  LDS R78, [R0.X4+0x23fc] ;  /* 0x0023fc00004e7984 */ /* 0x000fe20000004800 */
[----:B------:R-:W-:Y:S02]  /*1ff0*/  FFMA R12, R56, R13, R12 ;  /* 0x0000000d380c7223 */ /* 0x000fe4000000000c */
[C---:B0-----:R-:W-:Y:S01]  /*2000*/  FFMA R28, R59.reuse, R28, R49 ;  /* 0x0000001c3b1c7223 */ /* 0x041fe20000000031 */
[----:B------:R-:W-:Y:S01]  /*2010*/  LDS R54, [R0.X4+0x1ddc] ;  /* 0x001ddc0000367984 */ /* 0x000fe20000004800 */
[----:B------:R-:W-:Y:S02]  /*2020*/  FFMA R40, R59, R40, R51 ;  /* 0x000000283b287223 */ /* 0x000fe40000000033 */
[C---:B------:R-:W-:Y:S02]  /*2030*/  FFMA R12, R55.reuse, R14, R12 ;  /* 0x0000000e370c7223 */ /* 0x040fe4000000000c */
[----:B------:R-:W-:-:S02]  /*2040*/  FFMA R18, R55, R18, R17 ;  /* 0x0000001237127223 */ /* 0x000fc40000000011 */
[C---:B------:R-:W-:Y:S02]  /*2050*/  FFMA R28, R56.reuse, R29, R28 ;  /* 0x0000001d381c7223 */ /* 0x040fe4000000001c */
[----:B------:R-:W-:Y:S02]  /*2060*/  FFMA R40, R56, R41, R40 ;  /* 0x0000002938287223 */ /* 0x000fe40000000028 */
[----:B------:R-:W-:Y:S02]  /*2070*/  FFMA R50, R52, R15, R12 ;  /* 0x0000000f34327223 */ /* 0x000fe4000000000c */
[----:B------:R-:W-:Y:S01]  /*2080*/  FFMA R44, R56, R45, R44 ;  /* 0x0000002d382c7223 */ /* 0x000fe2000000002c */
[----:B------:R-:W0:Y:S01]  /*2090*/  LDS.128 R12, [0x3490] ;  /* 0x00349000ff0c7984 */ /* 0x000e220000000c00 */
[C---:B------:R-:W-:Y:S02]  /*20a0*/  FFMA R28, R55.reuse, R30, R28 ;  /* 0x0000001e371c7223 */ /* 0x040fe4000000001c */
[----:B------:R-:W-:-:S02]  /*20b0*/  FFMA R40, R55, R42, R40 ;  /* 0x0000002a37287223 */ /* 0x000fc40000000028 */
[C---:B-1----:R-:W-:Y:S02]  /*20c0*/  FFMA R36, R59.reuse, R36, R76 ;  /* 0x000000243b247223 */ /* 0x042fe4000000004c */
[C---:B------:R-:W-:Y:S02]  /*20d0*/  FFMA R49, R52.reuse, R19, R18 ;  /* 0x0000001334317223 */ /* 0x040fe40000000012 */
[----:B--2---:R-:W-:Y:S02]  /*20e0*/  FFMA R59, R59, R24, R16 ;  /* 0x000000183b3b7223 */ /* 0x004fe40000000010 */
[----:B------:R-:W1:Y:S01]  /*20f0*/  LDS.128 R16, [0x3590] ;  /* 0x00359000ff107984 */ /* 0x000e620000000c00 */
[----:B------:R-:W-:Y:S02]  /*2100*/  FFMA R44, R55, R46, R44 ;  /* 0x0000002e372c7223 */ /* 0x000fe4000000002c */
[C---:B------:R-:W-:Y:S02]  /*2110*/  FFMA R76, R52.reuse, R31, R28 ;  /* 0x0000001f344c7223 */ /* 0x040fe4000000001c */
[C---:B------:R-:W-:Y:S01]  /*2120*/  FFMA R24, R52.reuse, R43, R40 ;  /* 0x0000002b34187223 */ /* 0x040fe20000000028 */
[----:B------:R-:W2:Y:S01]  /*2130*/  LDS.128 R28, [0x3690] ;  /* 0x00369000ff1c7984 */ /* 0x000ea20000000c00 */
[----:B------:R-:W-:-:S03]  /*2140*/  FFMA R77, R52, R47, R44 ;  /* 0x0000002f344d7223 */ /* 0x000fc6000000002c */
[----:B------:R-:W5:Y:S01]  /*2150*/  LDS.128 R40, [0x3790] ;  /* 0x00379000ff287984 */ /* 0x000f620000000c00 */
[C---:B------:R-:W-:Y:S02]  /*2160*/  FFMA R36, R56.reuse, R37, R36 ;  /* 0x0000002538247223 */ /* 0x040fe40000000024 */
[----:B------:R-:W-:Y:S01]  /*2170*/  FFMA R25, R56, R25, R59 ;  /* 0x0000001938197223 */ /* 0x000fe2000000003b */
[----:B------:R-:W2:Y:S01]  /*2180*/  LDS.128 R44, [0x3890] ;  /* 0x00389000ff2c7984 */ /* 0x000ea20000000c00 */
[C---:B------:R-:W-:Y:S02]  /*2190*/  FFMA R36, R55.reuse, R38, R36 ;  /* 0x0000002637247223 */ /* 0x040fe40000000024 */
[----:B------:R-:W-:Y:S01]  /*21a0*/  FFMA R25, R55, R26, R25 ;  /* 0x0000001a37197223 */ /* 0x000fe20000000019 */
[----:B------:R-:W-:Y:S01]  /*21b0*/  LDS R59, [R0.X4+0x2028] ;  /* 0x00202800003b7984 */ /* 0x000fe20000004800 */
[----:B---3--:R-:W-:Y:S02]  /*21c0*/  FFMA R32, R32, R57, R50 ;  /* 0x0000003920207223 */ /* 0x008fe40000000032 */
[C---:B----4-:R-:W-:Y:S01]  /*21d0*/  FFMA R8, R57.reuse, R8, R48 ;  /* 0x0000000839087223 */ /* 0x050fe20000000030 */
[----:B------:R-:W-:Y:S01]  /*21e0*/  LDS R55, [R0.X4+0x1ea0] ;  /* 0x001ea00000377984 */ /* 0x000fe20000004800 */
[----:B------:R-:W-:-:S03]  /*21f0*/  FFMA R20, R57, R20, R49 ;  /* 0x0000001439147223 */ /* 0x000fc60000000031 */
[----:B------:R-:W3:Y:S01]  /*2200*/  LDS.128 R48, [0x31a0] ;  /* 0x0031a000ff307984 */ /* 0x000ee20000000c00 */
[C---:B------:R-:W-:Y:S02]  /*2210*/  FFMA R32, R58.reuse, R33, R32 ;  /* 0x000000213a207223 */ /* 0x040fe40000000020 */
[----:B------:R-:W-:Y:S02]  /*2220*/  FFMA R8, R58, R9, R8 ;  /* 0x000000093a087223 */ /* 0x000fe40000000008 */
[----:B------:R-:W-:Y:S02]  /*2230*/  FFMA R26, R52, R39, R36 ;  /* 0x00000027341a7223 */ /* 0x000fe40000000024 */
[----:B------:R-:W4:Y:S01]  /*2240*/  LDS.128 R36, [0x33a0] ;  /* 0x0033a000ff247984 */ /* 0x000f220000000c00 */
[C---:B------:R-:W-:Y:S02]  /*2250*/  FFMA R32, R53.reuse, R34, R32 ;  /* 0x0000002235207223 */ /* 0x040fe40000000020 */
[----:B------:R-:W-:-:S02]  /*2260*/  FFMA R8, R53, R10, R8 ;  /* 0x0000000a35087223 */ /* 0x000fc40000000008 */
[C---:B0-----:R-:W-:Y:S02]  /*2270*/  FFMA R12, R57.reuse, R12, R77 ;  /* 0x0000000c390c7223 */ /* 0x041fe4000000004d */
[----:B-1----:R-:W-:Y:S02]  /*2280*/  FFMA R16, R57, R16, R76 ;  /* 0x0000001039107223 */ /* 0x002fe4000000004c */
[----:B------:R-:W-:Y:S01]  /*2290*/  FFMA R27, R52, R27, R25 ;  /* 0x0000001b341b7223 */ /* 0x000fe20000000019 */
[----:B------:R-:W-:Y:S01]  /*22a0*/  LDS R76, [R0.X4+0x20ec] ;  /* 0x0020ec00004c7984 */ /* 0x000fe20000004800 */
[----:B------:R-:W-:-:S03]  /*22b0*/  FFMA R12, R58, R13, R12 ;  /* 0x0000000d3a0c7223 */ /* 0x000fc6000000000c */
[----:B------:R-:W0:Y:S01]  /*22c0*/  LDS R52, [R0.X4+0x1f64] ;  /* 0x001f640000347984 */ /* 0x000e220000004800 */
[----:B------:R-:W-:Y:S02]  /*22d0*/  FFMA R20, R58, R21, R20 ;  /* 0x000000153a147223 */ /* 0x000fe40000000014 */
[C---:B------:R-:W-:Y:S02]  /*22e0*/  FFMA R25, R54.reuse, R35, R32 ;  /* 0x0000002336197223 */ /* 0x040fe40000000020 */
[----:B------:R-:W-:Y:S01]  /*22f0*/  FFMA R56, R54, R11, R8 ;  /* 0x0000000b36387223 */ /* 0x000fe20000000008 */
[----:B------:R-:W1:Y:S01]  /*2300*/  LDS.128 R32, [0x32a0] ;  /* 0x0032a000ff207984 */ /* 0x000e620000000c00 */
[----:B------:R-:W-:Y:S02]  /*2310*/  FFMA R16, R58, R17, R16 ;  /* 0x000000113a107223 */ /* 0x000fe40000000010 */
[C---:B--2---:R-:W-:Y:S01]  /*2320*/  FFMA R24, R57.reuse, R28, R24 ;  /* 0x0000001c39187223 */ /* 0x044fe20000000018 */
[----:B------:R-:W2:Y:S01]  /*2330*/  LDS.128 R8, [0x34a0] ;  /* 0x0034a000ff087984 */ /* 0x000ea20000000c00 */
[----:B-----5:R-:W-:-:S02]  /*2340*/  FFMA R26, R57, R40, R26 ;  /* 0x00000028391a7223 */ /* 0x020fc4000000001a */
[C---:B------:R-:W-:Y:S02]  /*2350*/  FFMA R12, R53.reuse, R14, R12 ;  /* 0x0000000e350c7223 */ /* 0x040fe4000000000c */
[C---:B------:R-:W-:Y:S02]  /*2360*/  FFMA R20, R53.reuse, R22, R20 ;  /* 0x0000001635147223 */ /* 0x040fe40000000014 */
[----:B------:R-:W-:Y:S02]  /*2370*/  FFMA R16, R53, R18, R16 ;  /* 0x0000001235107223 */ /* 0x000fe40000000010 */
[C---:B------:R-:W-:Y:S02]  /*2380*/  FFMA R24, R58.reuse, R29, R24 ;  /* 0x0000001d3a187223 */ /* 0x040fe40000000018 */
[----:B------:R-:W-:Y:S02]  /*2390*/  FFMA R26, R58, R41, R26 ;  /* 0x000000293a1a7223 */ /* 0x000fe4000000001a */
[----:B------:R-:W-:-:S02]  /*23a0*/  FFMA R27, R57, R44, R27 ;  /* 0x0000002c391b7223 */ /* 0x000fc4000000001b */
[C---:B------:R-:W-:Y:S02]  /*23b0*/  FFMA R40, R54.reuse, R15, R12 ;  /* 0x0000000f36287223 */ /* 0x040fe4000000000c */
[C---:B------:R-:W-:Y:S01]  /*23c0*/  FFMA R77, R54.reuse, R23, R20 ;  /* 0x00000017364d7223 */ /* 0x040fe20000000014 */
[----:B------:R-:W5:Y:S01]  /*23d0*/  LDS.128 R12, [0x35a0] ;  /* 0x0035a000ff0c7984 */ /* 0x000f620000000c00 */
[----:B------:R-:W-:Y:S02]  /*23e0*/  FFMA R41, R54, R19, R16 ;  /* 0x0000001336297223 */ /* 0x000fe40000000010 */
[C---:B------:R-:W-:Y:S01]  /*23f0*/  FFMA R30, R53.reuse, R30, R24 ;  /* 0x0000001e351e7223 */ /* 0x040fe20000000018 */
[----:B------:R-:W5:Y:S01]  /*2400*/  LDS.128 R16, [0x36a0] ;  /* 0x0036a000ff107984 */ /* 0x000f620000000c00 */
[----:B------:R-:W-:Y:S02]  /*2410*/  FFMA R28, R53, R42, R26 ;  /* 0x0000002a351c7223 */ /* 0x000fe4000000001a */
[----:B------:R-:W-:Y:S01]  /*2420*/  FFMA R45, R58, R45, R27 ;  /* 0x0000002d3a2d7223 */ /* 0x000fe2000000001b */
[----:B------:R-:W5:Y:S01]  /*2430*/  LDS.128 R20, [0x37a0] ;  /* 0x0037a000ff147984 */ /* 0x000f620000000c00 */
[----:B---3--:R-:W-:-:S03]  /*2440*/  FFMA R48, R48, R55, R25 ;  /* 0x0000003730307223 */ /* 0x008fc60000000019 */
[----:B------:R-:W3:Y:S01]  /*2450*/  LDS.128 R24, [0x38a0] ;  /* 0x0038a000ff187984 */ /* 0x000ee20000000c00 */
[----:B----4-:R-:W-:-:S04]  /*2460*/  FFMA R36, R55, R36, R77 ;  /* 0x0000002437247223 */ /* 0x010fc8000000004d */
[----:B0-----:R-:W-:Y:S02]  /*2470*/  FFMA R36, R52, R37, R36 ;  /* 0x0000002534247223 */ /* 0x001fe40000000024 */
[----:B-1----:R-:W-:Y:S02]  /*2480*/  FFMA R32, R55, R32, R56 ;  /* 0x0000002037207223 */ /* 0x002fe40000000038 */
[----:B------:R-:W-:Y:S02]  /*2490*/  FFMA R45, R53, R46, R45 ;  /* 0x0000002e352d7223 */ /* 0x000fe4000000002d */
[----:B--2---:R-:W-:Y:S02]  /*24a0*/  FFMA R40, R55, R8, R40 ;  /* 0x0000000837287223 */ /* 0x004fe40000000028 */
[----:B------:R-:W-:Y:S02]  /*24b0*/  FFMA R8, R59, R38, R36 ;  /* 0x000000263b087223 */ /* 0x000fe40000000024 */
[----:B------:R-:W-:-:S02]  /*24c0*/  FFMA R42, R54, R31, R30 ;  /* 0x0000001f362a7223 */ /* 0x000fc4000000001e */
[----:B------:R-:W-:Y:S02]  /*24d0*/  FFMA R43, R54, R43, R28 ;  /* 0x0000002b362b7223 */ /* 0x000fe4000000001c */
[----:B------:R-:W-:Y:S01]  /*24e0*/  FFMA R32, R52, R33, R32 ;  /* 0x0000002134207223 */ /* 0x000fe20000000020 */
[----:B------:R-:W0:Y:S01]  /*24f0*/  LDS.128 R28, [0x31b0] ;  /* 0x0031b000ff1c7984 */ /* 0x000e220000000c00 */
[----:B------:R-:W-:Y:S02]  /*2500*/  FFMA R47, R54, R47, R45 ;  /* 0x0000002f362f7223 */ /* 0x000fe4000000002d */
[----:B------:R-:W-:Y:S02]  /*2510*/  FFMA R8, R76, R39, R8 ;  /* 0x000000274c087223 */ /* 0x000fe40000000008 */
[----:B------:R-:W1:Y:S01]  /*2520*/  LDS.128 R36, [0x33b0] ;  /* 0x0033b000ff247984 */ /* 0x000e620000000c00 */
[----:B------:R-:W-:Y:S02]  /*2530*/  FFMA R32, R59, R34, R32 ;  /* 0x000000223b207223 */ /* 0x000fe40000000020 */
[----:B-----5:R-:W-:-:S02]  /*2540*/  FFMA R12, R55, R12, R41 ;  /* 0x0000000c370c7223 */ /* 0x020fc40000000029 */
[C---:B------:R-:W-:Y:S02]  /*2550*/  FFMA R16, R55.reuse, R16, R42 ;  /* 0x0000001037107223 */ /* 0x040fe4000000002a */
[C---:B------:R-:W-:Y:S02]  /*2560*/  FFMA R20, R55.reuse, R20, R43 ;  /* 0x0000001437147223 */ /* 0x040fe4000000002b */
[----:B---3--:R-:W-:Y:S02]  /*2570*/  FFMA R24, R55, R24, R47 ;  /* 0x0000001837187223 */ /* 0x008fe4000000002f */
[C---:B------:R-:W-:Y:S01]  /*2580*/  FFMA R12, R52.reuse, R13, R12 ;  /* 0x0000000d340c7223 */ /* 0x040fe2000000000c */
[----:B------:R-:W-:Y:S01]  /*2590*/  LDS.128 R44, [0x35b0] ;  /* 0x0035b000ff2c7984 */ /* 0x000fe20000000c00 */
[----:B------:R-:W-:Y:S02]  /*25a0*/  FFMA R48, R52, R49, R48 ;  /* 0x0000003134307223 */ /* 0x000fe40000000030 */
[----:B------:R-:W-:-:S02]  /*25b0*/  FFMA R81, R76, R35, R32 ;  /* 0x000000234c517223 */ /* 0x000fc40000000020 */
[C---:B------:R-:W-:Y:S01]  /*25c0*/  FFMA R9, R52.reuse, R9, R40 ;  /* 0x0000000934097223 */ /* 0x040fe20000000028 */
[----:B------:R-:W2:Y:S01]  /*25d0*/  LDS.128 R32, [0x32b0] ;  /* 0x0032b000ff207984 */ /* 0x000ea20000000c00 */
[C---:B------:R-:W-:Y:S02]  /*25e0*/  FFMA R16, R52.reuse, R17, R16 ;  /* 0x0000001134107223 */ /* 0x040fe40000000010 */
[C---:B------:R-:W-:Y:S01]  /*25f0*/  FFMA R20, R52.reuse, R21, R20 ;  /* 0x0000001534147223 */ /* 0x040fe20000000014 */
[----:B------:R-:W-:Y:S01]  /*2600*/  LDS.128 R40, [0x34b0] ;  /* 0x0034b000ff287984 */ /* 0x000fe20000000c00 */
[----:B------:R-:W-:Y:S02]  /*2610*/  FFMA R13, R52, R25, R24 ;  /* 0x00000019340d7223 */ /* 0x000fe40000000018 */
[C---:B------:R-:W-:Y:S01]  /*2620*/  FFMA R14, R59.reuse, R14, R12 ;  /* 0x0000000e3b0e7223 */ /* 0x040fe2000000000c */
[----:B------:R-:W3:Y:S01]  /*2630*/  LDS.128 R52, [0x37b0] ;  /* 0x0037b000ff347984 */ /* 0x000ee20000000c00 */
[----:B------:R-:W-:-:S02]  /*2640*/  FFMA R48, R59, R50, R48 ;  /* 0x000000323b307223 */ /* 0x000fc40000000030 */
[C---:B------:R-:W-:Y:S02]  /*2650*/  FFMA R10, R59.reuse, R10, R9 ;  /* 0x0000000a3b0a7223 */ /* 0x040fe40000000009 */
[C---:B------:R-:W-:Y:S02]  /*2660*/  FFMA R18, R59.reuse, R18, R16 ;  /* 0x000000123b127223 */ /* 0x040fe40000000010 */
[C---:B------:R-:W-:Y:S02]  /*2670*/  FFMA R12, R59.reuse, R22, R20 ;  /* 0x000000163b0c7223 */ /* 0x040fe40000000014 */
[----:B------:R-:W-:Y:S02]  /*2680*/  FFMA R13, R59, R26, R13 ;  /* 0x0000001a3b0d7223 */ /* 0x000fe4000000000d */
[----:B------:R-:W4:Y:S01]  /*2690*/  LDS.128 R56, [0x38b0] ;  /* 0x0038b000ff387984 */ /* 0x000f220000000c00 */
[----:B------:R-:W-:-:S03]  /*26a0*/  FFMA R77, R76, R51, R48 ;  /* 0x000000334c4d7223 */ /* 0x000fc60000000030 */
[----:B------:R-:W5:Y:S01]  /*26b0*/  LDS.128 R48, [0x36b0] ;  /* 0x0036b000ff307984 */ /* 0x000f620000000c00 */
[----:B0-----:R-:W-:Y:S02]  /*26c0*/  FFMA R28, R28, R83, R77 ;  /* 0x000000531c1c7223 */ /* 0x001fe4000000004d */
[C---:B------:R-:W-:Y:S01]  /*26d0*/  FFMA R12, R76.reuse, R23, R12 ;  /* 0x000000174c0c7223 */ /* 0x040fe2000000000c */
[----:B------:R-:W-:Y:S01]  /*26e0*/  LDS R77, [R0.X4+0x24c0] ;  /* 0x0024c000004d7984 */ /* 0x000fe20000004800 */
[C---:B------:R-:W-:Y:S02]  /*26f0*/  FFMA R13, R76.reuse, R27, R13 ;  /* 0x0000001b4c0d7223 */ /* 0x040fe4000000000d */
[----:B------:R-:W-:Y:S01]  /*2700*/  FFMA R16, R76, R11, R10 ;  /* 0x0000000b4c107223 */ /* 0x000fe2000000000a */
[----:B------:R-:W0:Y:S01]  /*2710*/  LDS.128 R24, [0x32c0] ;  /* 0x0032c000ff187984 */ /* 0x000e220000000c00 */
[----:B-1----:R-:W-:-:S03]  /*2720*/  FFMA R36, R83, R36, R8 ;  /* 0x0000002453247223 */ /* 0x002fc60000000008 */
[----:B------:R-:W1:Y:S01]  /*2730*/  LDS.128 R20, [0x33c0] ;  /* 0x0033c000ff147984 */ /* 0x000e620000000c00 */
[----:B------:R-:W-:-:S03]  /*2740*/  FFMA R28, R80, R29, R28 ;  /* 0x0000001d501c7223 */ /* 0x000fc6000000001c */
[----:B------:R-:W0:Y:S01]  /*2750*/  LDS.128 R8, [0x31c0] ;  /* 0x0031c000ff087984 */ /* 0x000e220000000c00 */
[C---:B------:R-:W-:Y:S02]  /*2760*/  FFMA R15, R76.reuse, R15, R14 ;  /* 0x0000000f4c0f7223 */ /* 0x040fe4000000000e */
[----:B------:R-:W-:Y:S02]  /*2770*/  FFMA R19, R76, R19, R18 ;  /* 0x000000134c137223 */ /* 0x000fe40000000012 */
[----:B------:R-:W0:Y:S01]  /*2780*/  LDS R76, [R0.X4+0x2584] ;  /* 0x00258400004c7984 */ /* 0x000e220000004800 */
[----:B------:R-:W-:Y:S02]  /*2790*/  FFMA R28, R79, R30, R28 ;  /* 0x0000001e4f1c7223 */ /* 0x000fe4000000001c */
[----:B--2---:R-:W-:Y:S02]  /*27a0*/  FFMA R32, R83, R32, R81 ;  /* 0x0000002053207223 */ /* 0x004fe40000000051 */
[----:B------:R-:W-:Y:S01]  /*27b0*/  LDS R81, [R0.X4+0x2648] ;  /* 0x0026480000517984 */ /* 0x000fe20000004800 */
[----:B------:R-:W-:-:S02]  /*27c0*/  FFMA R31, R78, R31, R28 ;  /* 0x0000001f4e1f7223 */ /* 0x000fc4000000001c */
[C---:B------:R-:W-:Y:S02]  /*27d0*/  FFMA R44, R83.reuse, R44, R15 ;  /* 0x0000002c532c7223 */ /* 0x040fe4000000000f */
[C---:B---3--:R-:W-:Y:S02]  /*27e0*/  FFMA R28, R83.reuse, R52, R12 ;  /* 0x00000034531c7223 */ /* 0x048fe4000000000c */
[----:B------:R-:W-:Y:S01]  /*27f0*/  LDS R52, [R0.X4+0x270c] ;  /* 0x00270c0000347984 */ /* 0x000fe20000004800 */
[----:B----4-:R-:W-:-:S03]  /*2800*/  FFMA R56, R83, R56, R13 ;  /* 0x0000003853387223 */ /* 0x010fc6000000000d */
[----:B------:R-:W2:Y:S01]  /*2810*/  LDS.128 R12, [0x34c0] ;  /* 0x0034c000ff0c7984 */ /* 0x000ea20000000c00 */
[----:B------:R-:W-:Y:S02]  /*2820*/  FFMA R16, R83, R40, R16 ;  /* 0x0000002853107223 */ /* 0x000fe40000000010 */
[C---:B------:R-:W-:Y:S02]  /*2830*/  FFMA R32, R80.reuse, R33, R32 ;  /* 0x0000002150207223 */ /* 0x040fe40000000020 */
[C---:B------:R-:W-:Y:S02]  /*2840*/  FFMA R36, R80.reuse, R37, R36 ;  /* 0x0000002550247223 */ /* 0x040fe40000000024 */
[----:B------:R-:W-:Y:S02]  /*2850*/  FFMA R41, R80, R41, R16 ;  /* 0x0000002950297223 */ /* 0x000fe40000000010 */
[C---:B------:R-:W-:Y:S02]  /*2860*/  FFMA R32, R79.reuse, R34, R32 ;  /* 0x000000224f207223 */ /* 0x040fe40000000020 */
[----:B------:R-:W-:-:S02]  /*2870*/  FFMA R38, R79, R38, R36 ;  /* 0x000000264f267223 */ /* 0x000fc40000000024 */
[----:B-----5:R-:W-:Y:S02]  /*2880*/  FFMA R48, R83, R48, R19 ;  /* 0x0000003053307223 */ /* 0x020fe40000000013 */
[----:B------:R-:W-:Y:S01]  /*2890*/  FFMA R44, R80, R45, R44 ;  /* 0x0000002d502c7223 */ /* 0x000fe2000000002c */
[----:B------:R-:W3:Y:S01]  /*28a0*/  LDS.128 R16, [0x35c0] ;  /* 0x0035c000ff107984 */ /* 0x000ee20000000c00 */
[C---:B------:R-:W-:Y:S02]  /*28b0*/  FFMA R42, R79.reuse, R42, R41 ;  /* 0x0000002a4f2a7223 */ /* 0x040fe40000000029 */
[C---:B------:R-:W-:Y:S02]  /*28c0*/  FFMA R40, R78.reuse, R35, R32 ;  /* 0x000000234e287223 */ /* 0x040fe40000000020 */
[----:B------:R-:W-:Y:S01]  /*28d0*/  FFMA R41, R78, R39, R38 ;  /* 0x000000274e297223 */ /* 0x000fe20000000026 */
[----:B------:R-:W-:Y:S01]  /*28e0*/  LDS.128 R32, [0x37c0] ;  /* 0x0037c000ff207984 */ /* 0x000fe20000000c00 */
[----:B------:R-:W-:-:S02]  /*28f0*/  FFMA R44, R79, R46, R44 ;  /* 0x0000002e4f2c7223 */ /* 0x000fc4000000002c */
[----:B------:R-:W-:Y:S01]  /*2900*/  FFMA R28, R80, R53, R28 ;  /* 0x00000035501c7223 */ /* 0x000fe2000000001c */
[----:B------:R-:W4:Y:S01]  /*2910*/  LDS.128 R36, [0x36c0] ;  /* 0x0036c000ff247984 */ /* 0x000f220000000c00 */
[C---:B------:R-:W-:Y:S02]  /*2920*/  FFMA R45, R78.reuse, R43, R42 ;  /* 0x0000002b4e2d7223 */ /* 0x040fe4000000002a */
[----:B------:R-:W-:Y:S01]  /*2930*/  FFMA R47, R78, R47, R44 ;  /* 0x0000002f4e2f7223 */ /* 0x000fe2000000002c */
[----:B------:R-:W-:Y:S01]  /*2940*/  LDS R53, [R0.X4+0x27d0] ;  /* 0x0027d00000357984 */ /* 0x000fe20000004800 */
[C---:B0-----:R-:W-:Y:S02]  /*2950*/  FFMA R24, R77.reuse, R24, R40 ;  /* 0x000000184d187223 */ /* 0x041fe40000000028 */
[----:B-1----:R-:W-:Y:S02]  /*2960*/  FFMA R20, R77, R20, R41 ;  /* 0x000000144d147223 */ /* 0x002fe40000000029 */
[----:B------:R-:W-:Y:S01]  /*2970*/  FFMA R44, R79, R54, R28 ;  /* 0x000000364f2c7223 */ /* 0x000fe2000000001c */
[----:B------:R-:W0:Y:S01]  /*2980*/  LDS.128 R40, [0x31d0] ;  /* 0x0031d000ff287984 */ /* 0x000e220000000c00 */
[----:B------:R-:W-:-:S03]  /*2990*/  FFMA R8, R8, R77, R31 ;  /* 0x0000004d08087223 */ /* 0x000fc6000000001f */
[----:B------:R-:W1:Y:S01]  /*29a0*/  LDS.128 R28, [0x38c0] ;  /* 0x0038c000ff1c7984 */ /* 0x000e620000000c00 */
[----:B------:R-:W-:Y:S02]  /*29b0*/  FFMA R8, R76, R9, R8 ;  /* 0x000000094c087223 */ /* 0x000fe40000000008 */
[----:B--2---:R-:W-:Y:S01]  /*29c0*/  FFMA R12, R77, R12, R45 ;  /* 0x0000000c4d0c7223 */ /* 0x004fe2000000002d */
[----:B------:R-:W-:Y:S01]  /*29d0*/  LDS R54, [R0.X4+0x2894] ;  /* 0x0028940000367984 */ /* 0x000fe20000004800 */
[----:B------:R-:W-:-:S04]  /*29e0*/  FFMA R8, R81, R10, R8 ;  /* 0x0000000a51087223 */ /* 0x000fc80000000008 */
[----:B------:R-:W-:Y:S02]  /*29f0*/  FFMA R45, R52, R11, R8 ;  /* 0x0000000b342d7223 */ /* 0x000fe40000000008 */
[----:B------:R-:W2:Y:S01]  /*2a00*/  LDS.128 R8, [0x32d0] ;  /* 0x0032d000ff087984 */ /* 0x000ea20000000c00 */
[C---:B------:R-:W-:Y:S02]  /*2a10*/  FFMA R24, R76.reuse, R25, R24 ;  /* 0x000000194c187223 */ /* 0x040fe40000000018 */
[----:B------:R-:W-:Y:S02]  /*2a20*/  FFMA R20, R76, R21, R20 ;  /* 0x000000154c147223 */ /* 0x000fe40000000014 */
[----:B------:R-:W-:Y:S02]  /*2a30*/  FFMA R56, R80, R57, R56 ;  /* 0x0000003950387223 */ /* 0x000fe40000000038 */
[C---:B------:R-:W-:Y:S02]  /*2a40*/  FFMA R24, R81.reuse, R26, R24 ;  /* 0x0000001a51187223 */ /* 0x040fe40000000018 */
[----:B------:R-:W-:-:S02]  /*2a50*/  FFMA R20, R81, R22, R20 ;  /* 0x0000001651147223 */ /* 0x000fc40000000014 */
[----:B------:R-:W-:Y:S02]  /*2a60*/  FFMA R48, R80, R49, R48 ;  /* 0x0000003150307223 */ /* 0x000fe40000000030 */
[C---:B------:R-:W-:Y:S02]  /*2a70*/  FFMA R56, R79.reuse, R58, R56 ;  /* 0x0000003a4f387223 */ /* 0x040fe40000000038 */
[C---:B------:R-:W-:Y:S02]  /*2a80*/  FFMA R57, R52.reuse, R27, R24 ;  /* 0x0000001b34397223 */ /* 0x040fe40000000018 */
[----:B------:R-:W-:Y:S01]  /*2a90*/  FFMA R58, R52, R23, R20 ;  /* 0x00000017343a7223 */ /* 0x000fe20000000014 */
[----:B------:R-:W5:Y:S01]  /*2aa0*/  LDS.128 R24, [0x33d0] ;  /* 0x0033d000ff187984 */ /* 0x000f620000000c00 */
[----:B------:R-:W-:-:S03]  /*2ab0*/  FFMA R48, R79, R50, R48 ;  /* 0x000000324f307223 */ /* 0x000fc60000000030 */
[----:B------:R-:W2:Y:S01]  /*2ac0*/  LDS.128 R20, [0x34d0] ;  /* 0x0034d000ff147984 */ /* 0x000ea20000000c00 */
[----:B------:R-:W-:Y:S02]  /*2ad0*/  FFMA R12, R76, R13, R12 ;  /* 0x0000000d4c0c7223 */ /* 0x000fe4000000000c */
[----:B---3--:R-:W-:Y:S02]  /*2ae0*/  FFMA R16, R77, R16, R47 ;  /* 0x000000104d107223 */ /* 0x008fe4000000002f */
[C---:B------:R-:W-:Y:S02]  /*2af0*/  FFMA R51, R78.reuse, R51, R48 ;  /* 0x000000334e337223 */ /* 0x040fe40000000030 */
[----:B------:R-:W-:Y:S02]  /*2b00*/  FFMA R44, R78, R55, R44 ;  /* 0x000000374e2c7223 */ /* 0x000fe4000000002c */
[----:B------:R-:W-:Y:S01]  /*2b10*/  FFMA R12, R81, R14, R12 ;  /* 0x0000000e510c7223 */ /* 0x000fe2000000000c */
[----:B------:R-:W3:Y:S01]  /*2b20*/  LDS R55, [R0.X4+0x2958] ;  /* 0x0029580000377984 */ /* 0x000ee20000004800 */
[----:B------:R-:W-:-:S02]  /*2b30*/  FFMA R16, R76, R17, R16 ;  /* 0x000000114c107223 */ /* 0x000fc40000000010 */
[----:B------:R-:W-:Y:S02]  /*2b40*/  FFMA R78, R78, R59, R56 ;  /* 0x0000003b4e4e7223 */ /* 0x000fe40000000038 */
[----:B----4-:R-:W-:Y:S01]  /*2b50*/  FFMA R36, R77, R36, R51 ;  /* 0x000000244d247223 */ /* 0x010fe20000000033 */
[----:B------:R-:W-:Y:S01]  /*2b60*/  LDS R56, [R0.X4+0x2a1c] ;  /* 0x002a1c0000387984 */ /* 0x000fe20000004800 */
[----:B------:R-:W-:Y:S02]  /*2b70*/  FFMA R59, R52, R15, R12 ;  /* 0x0000000f343b7223 */ /* 0x000fe4000000000c */
[----:B------:R-:W-:Y:S01]  /*2b80*/  FFMA R18, R81, R18, R16 ;  /* 0x0000001251127223 */ /* 0x000fe20000000010 */
[----:B------:R-:W4:Y:S01]  /*2b90*/  LDS.128 R48, [0x36d0] ;  /* 0x0036d000ff307984 */ /* 0x000f220000000c00 */
[C---:B------:R-:W-:Y:S02]  /*2ba0*/  FFMA R32, R77.reuse, R32, R44 ;  /* 0x000000204d207223 */ /* 0x040fe4000000002c */
[----:B0-----:R-:W-:Y:S01]  /*2bb0*/  FFMA R40, R40, R53, R45 ;  /* 0x0000003528287223 */ /* 0x001fe2000000002d */
[----:B------:R-:W0:Y:S01]  /*2bc0*/  LDS.128 R12, [0x35d0] ;  /* 0x0035d000ff0c7984 */ /* 0x000e220000000c00 */
[----:B-1----:R-:W-:-:S03]  /*2bd0*/  FFMA R28, R77, R28, R78 ;  /* 0x0000001c4d1c7223 */ /* 0x002fc6000000004e */
[----:B------:R-:W1:Y:S01]  /*2be0*/  LDS.128 R44, [0x37d0] ;  /* 0x0037d000ff2c7984 */ /* 0x000e620000000c00 */
[C---:B------:R-:W-:Y:S02]  /*2bf0*/  FFMA R33, R76.reuse, R33, R32 ;  /* 0x000000214c217223 */ /* 0x040fe40000000020 */
[C---:B------:R-:W-:Y:S02]  /*2c00*/  FFMA R36, R76.reuse, R37, R36 ;  /* 0x000000254c247223 */ /* 0x040fe40000000024 */
[----:B------:R-:W-:Y:S02]  /*2c10*/  FFMA R28, R76, R29, R28 ;  /* 0x0000001d4c1c7223 */ /* 0x000fe4000000001c */
[----:B------:R-:W-:Y:S01]  /*2c20*/  FFMA R32, R52, R19, R18 ;  /* 0x0000001334207223 */ /* 0x000fe20000000012 */
[----:B------:R-:W-:Y:S01]  /*2c30*/  LDS R76, [R0.X4+0x2ba4] ;  /* 0x002ba400004c7984 */ /* 0x000fe20000004800 */
[----:B------:R-:W-:-:S03]  /*2c40*/  FFMA R36, R81, R38, R36 ;  /* 0x0000002651247223 */ /* 0x000fc60000000024 */
[----:B------:R-:W0:Y:S01]  /*2c50*/  LDS.128 R16, [0x38d0] ;  /* 0x0038d000ff107984 */ /* 0x000e220000000c00 */
[C---:B------:R-:W-:Y:S02]  /*2c60*/  FFMA R33, R81.reuse, R34, R33 ;  /* 0x0000002251217223 */ /* 0x040fe40000000021 */
[----:B------:R-:W-:Y:S02]  /*2c70*/  FFMA R28, R81, R30, R28 ;  /* 0x0000001e511c7223 */ /* 0x000fe4000000001c */
[C---:B------:R-:W-:Y:S01]  /*2c80*/  FFMA R39, R52.reuse, R39, R36 ;  /* 0x0000002734277223 */ /* 0x040fe20000000024 */
[----:B------:R-:W-:Y:S01]  /*2c90*/  LDS R81, [R0.X4+0x2f78] ;  /* 0x002f780000517984 */ /* 0x000fe20000004800 */
[C---:B------:R-:W-:Y:S02]  /*2ca0*/  FFMA R35, R52.reuse, R35, R33 ;  /* 0x0000002334237223 */ /* 0x040fe40000000021 */
[----:B------:R-:W-:Y:S02]  /*2cb0*/  FFMA R52, R52, R31, R28 ;  /* 0x0000001f34347223 */ /* 0x000fe4000000001c */
[C---:B--2---:R-:W-:Y:S01]  /*2cc0*/  FFMA R8, R53.reuse, R8, R57 ;  /* 0x0000000835087223 */ /* 0x044fe20000000039 */
[----:B------:R-:W-:Y:S04]  /*2cd0*/  LDS.128 R28, [0x31e0] ;  /* 0x0031e000ff1c7984 */ /* 0x000fe80000000c00 */
[----:B------:R-:W2:Y:S01]  /*2ce0*/  LDS R57, [R0.X4+0x2ae0] ;  /* 0x002ae00000397984 */ /* 0x000ea20000004800 */
[----:B-----5:R-:W-:-:S02]  /*2cf0*/  FFMA R24, R53, R24, R58 ;  /* 0x0000001835187223 */ /* 0x020fc4000000003a */
[----:B------:R-:W-:Y:S01]  /*2d00*/  FFMA R20, R53, R20, R59 ;  /* 0x0000001435147223 */ /* 0x000fe2000000003b */
[----:B------:R-:W-:Y:S01]  /*2d10*/  LDS R58, [R0.X4+0x2d2c] ;  /* 0x002d2c00003a7984 */ /* 0x000fe20000004800 */
[C---:B------:R-:W-:Y:S02]  /*2d20*/  FFMA R8, R54.reuse, R9, R8 ;  /* 0x0000000936087223 */ /* 0x040fe40000000008 */
[C---:B------:R-:W-:Y:S01]  /*2d30*/  FFMA R24, R54.reuse, R25, R24 ;  /* 0x0000001936187223 */ /* 0x040fe20000000018 */
[----:B------:R-:W-:Y:S01]  /*2d40*/  LDS R59, [R0.X4+0x2c68] ;  /* 0x002c6800003b7984 */ /* 0x000fe20000004800 */
[----:B------:R-:W-:Y:S02]  /*2d50*/  FFMA R20, R54, R21, R20 ;  /* 0x0000001536147223 */ /* 0x000fe40000000014 */
[C---:B---3--:R-:W-:Y:S02]  /*2d60*/  FFMA R8, R55.reuse, R10, R8 ;  /* 0x0000000a37087223 */ /* 0x048fe40000000008 */
[----:B------:R-:W-:-:S02]  /*2d70*/  FFMA R24, R55, R26, R24 ;  /* 0x0000001a37187223 */ /* 0x000fc40000000018 */
[----:B------:R-:W-:Y:S02]  /*2d80*/  FFMA R20, R55, R22, R20 ;  /* 0x0000001637147223 */ /* 0x000fe40000000014 */
[C---:B----4-:R-:W-:Y:S02]  /*2d90*/  FFMA R39, R53.reuse, R48, R39 ;  /* 0x0000003035277223 */ /* 0x050fe40000000027 */
[C---:B------:R-:W-:Y:S02]  /*2da0*/  FFMA R77, R56.reuse, R11, R8 ;  /* 0x0000000b384d7223 */ /* 0x040fe40000000008 */
[C---:B------:R-:W-:Y:S01]  /*2db0*/  FFMA R78, R56.reuse, R27, R24 ;  /* 0x0000001b384e7223 */ /* 0x040fe20000000018 */
[----:B------:R-:W3:Y:S01]  /*2dc0*/  LDS.128 R8, [0x32e0] ;  /* 0x0032e000ff087984 */ /* 0x000ee20000000c00 */
[----:B------:R-:W-:Y:S02]  /*2dd0*/  FFMA R79, R56, R23, R20 ;  /* 0x00000017384f7223 */ /* 0x000fe40000000014 */
[C---:B0-----:R-:W-:Y:S01]  /*2de0*/  FFMA R12, R53.reuse, R12, R32 ;  /* 0x0000000c350c7223 */ /* 0x041fe20000000020 */
[----:B------:R-:W0:Y:S01]  /*2df0*/  LDS.128 R20, [0x33e0] ;  /* 0x0033e000ff147984 */ /* 0x000e220000000c00 */
[----:B-1----:R-:W-:-:S02]  /*2e00*/  FFMA R44, R53, R44, R35 ;  /* 0x0000002c352c7223 */ /* 0x002fc40000000023 */
[C---:B------:R-:W-:Y:S01]  /*2e10*/  FFMA R40, R54.reuse, R41, R40 ;  /* 0x0000002936287223 */ /* 0x040fe20000000028 */
[----:B------:R-:W1:Y:S01]  /*2e20*/  LDS.128 R24, [0x34e0] ;  /* 0x0034e000ff187984 */ /* 0x000e620000000c00 */
[----:B------:R-:W-:-:S03]  /*2e30*/  FFMA R39, R54, R49, R39 ;  /* 0x0000003136277223 */ /* 0x000fc60000000027 */
[----:B------:R-:W4:Y:S01]  /*2e40*/  LDS.128 R32, [0x35e0] ;  /* 0x0035e000ff207984 */ /* 0x000f220000000c00 */
[----:B------:R-:W-:Y:S02]  /*2e50*/  FFMA R40, R55, R42, R40 ;  /* 0x0000002a37287223 */ /* 0x000fe40000000028 */
[----:B------:R-:W-:Y:S01]  /*2e60*/  FFMA R16, R53, R16, R52 ;  /* 0x0000001035107223 */ /* 0x000fe20000000034 */
[----:B------:R-:W-:Y:S01]  /*2e70*/  LDS R49, [R0.X4+0x2df0] ;  /* 0x002df00000317984 */ /* 0x000fe20000004800 */
[----:B------:R-:W-:Y:S02]  /*2e80*/  FFMA R50, R55, R50, R39 ;  /* 0x0000003237327223 */ /* 0x000fe40000000027 */
[----:B------:R-:W-:Y:S01]  /*2e90*/  FFMA R43, R56, R43, R40 ;  /* 0x0000002b382b7223 */ /* 0x000fe20000000028 */
[----:B------:R-:W5:Y:S01]  /*2ea0*/  LDS.128 R36, [0x36e0] ;  /* 0x0036e000ff247984 */ /* 0x000f620000000c00 */
[C---:B------:R-:W-:Y:S02]  /*2eb0*/  FFMA R13, R54.reuse, R13, R12 ;  /* 0x0000000d360d7223 */ /* 0x040fe4000000000c */
[----:B------:R-:W-:-:S02]  /*2ec0*/  FFMA R44, R54, R45, R44 ;  /* 0x0000002d362c7223 */ /* 0x000fc4000000002c */
[----:B------:R-:W-:Y:S02]  /*2ed0*/  FFMA R16, R54, R17, R16 ;  /* 0x0000001136107223 */ /* 0x000fe40000000010 */
[C---:B------:R-:W-:Y:S02]  /*2ee0*/  FFMA R14, R55.reuse, R14, R13 ;  /* 0x0000000e370e7223 */ /* 0x040fe4000000000d */
[C---:B------:R-:W-:Y:S02]  /*2ef0*/  FFMA R46, R55.reuse, R46, R44 ;  /* 0x0000002e372e7223 */ /* 0x040fe4000000002c */
[----:B------:R-:W-:Y:S02]  /*2f00*/  FFMA R18, R55, R18, R16 ;  /* 0x0000001237127223 */ /* 0x000fe40000000010 */
[----:B--2---:R-:W-:Y:S01]  /*2f10*/  FFMA R28, R28, R57, R43 ;  /* 0x000000391c1c7223 */ /* 0x004fe2000000002b */
[----:B------:R-:W2:Y:S04]  /*2f20*/  LDS.128 R52, [0x38e0] ;  /* 0x0038e000ff347984 */ /* 0x000ea80000000c00 */
[----:B------:R-:W2:Y:S01]  /*2f30*/  LDS.128 R40, [0x37e0] ;  /* 0x0037e000ff287984 */ /* 0x000ea20000000c00 */
[----:B------:R-:W-:-:S02]  /*2f40*/  FFMA R16, R56, R15, R14 ;  /* 0x0000000f38107223 */ /* 0x000fc4000000000e */
[C---:B---3--:R-:W-:Y:S01]  /*2f50*/  FFMA R77, R57.reuse, R8, R77 ;  /* 0x00000008394d7223 */ /* 0x048fe2000000004d */
[----:B------:R-:W3:Y:S01]  /*2f60*/  LDS.128 R12, [0x31f0] ;  /* 0x0031f000ff0c7984 */ /* 0x000ee20000000c00 */
[C---:B0-----:R-:W-:Y:S02]  /*2f70*/  FFMA R20, R57.reuse, R20, R78 ;  /* 0x0000001439147223 */ /* 0x041fe4000000004e */
[C---:B-1----:R-:W-:Y:S01]  /*2f80*/  FFMA R24, R57.reuse, R24, R79 ;  /* 0x0000001839187223 */ /* 0x042fe2000000004f */
[----:B------:R-:W-:Y:S01]  /*2f90*/  LDS R78, [R0.X4+0x303c] ;  /* 0x00303c00004e7984 */ /* 0x000fe20000004800 */
[----:B----4-:R-:W-:Y:S02]  /*2fa0*/  FFMA R16, R57, R32, R16 ;  /* 0x0000002039107223 */ /* 0x010fe40000000010 */
[----:B------:R-:W-:Y:S02]  /*2fb0*/  FFMA R51, R56, R51, R50 ;  /* 0x0000003338337223 */ /* 0x000fe40000000032 */
[C---:B------:R-:W-:Y:S01]  /*2fc0*/  FFMA R28, R76.reuse, R29, R28 ;  /* 0x0000001d4c1c7223 */ /* 0x040fe2000000001c */
[----:B------:R-:W-:Y:S01]  /*2fd0*/  LDS R50, [R0.X4+0x2eb4] ;  /* 0x002eb40000327984 */ /* 0x000fe20000004800 */
[----:B------:R-:W-:-:S02]  /*2fe0*/  FFMA R9, R76, R9, R77 ;  /* 0x000000094c097223 */ /* 0x000fc4000000004d */
[C---:B------:R-:W-:Y:S02]  /*2ff0*/  FFMA R20, R76.reuse, R21, R20 ;  /* 0x000000154c147223 */ /* 0x040fe40000000014 */
[C---:B------:R-:W-:Y:S02]  /*3000*/  FFMA R24, R76.reuse, R25, R24 ;  /* 0x000000194c187223 */ /* 0x040fe40000000018 */
[----:B------:R-:W-:Y:S02]  /*3010*/  FFMA R33, R76, R33, R16 ;  /* 0x000000214c217223 */ /* 0x000fe40000000010 */
[----:B------:R-:W-:Y:S02]  /*3020*/  FFMA R8, R56, R19, R18 ;  /* 0x0000001338087223 */ /* 0x000fe40000000012 */
[C---:B------:R-:W-:Y:S01]  /*3030*/  FFMA R28, R59.reuse, R30, R28 ;  /* 0x0000001e3b1c7223 */ /* 0x040fe2000000001c */
[----:B------:R-:W0:Y:S01]  /*3040*/  LDS.128 R16, [0x34f0] ;  /* 0x0034f000ff107984 */ /* 0x000e220000000c00 */
[----:B------:R-:W-:-:S02]  /*3050*/  FFMA R9, R59, R10, R9 ;  /* 0x0000000a3b097223 */ /* 0x000fc40000000009 */
[C---:B------:R-:W-:Y:S02]  /*3060*/  FFMA R20, R59.reuse, R22, R20 ;  /* 0x000000163b147223 */ /* 0x040fe40000000014 */
[C---:B------:R-:W-:Y:S02]  /*3070*/  FFMA R24, R59.reuse, R26, R24 ;  /* 0x0000001a3b187223 */ /* 0x040fe40000000018 */
[----:B------:R-:W-:Y:S02]  /*3080*/  FFMA R33, R59, R34, R33 ;  /* 0x000000223b217223 */ /* 0x000fe40000000021 */
[----:B-----5:R-:W-:Y:S02]  /*3090*/  FFMA R36, R57, R36, R51 ;  /* 0x0000002439247223 */ /* 0x020fe40000000033 */
[----:B------:R-:W-:Y:S02]  /*30a0*/  FFMA R47, R56, R47, R46 ;  /* 0x0000002f382f7223 */ /* 0x000fe4000000002e */
[----:B------:R-:W-:-:S02]  /*30b0*/  FFMA R37, R76, R37, R36 ;  /* 0x000000254c257223 */ /* 0x000fc40000000024 */
[C---:B------:R-:W-:Y:S02]  /*30c0*/  FFMA R48, R58.reuse, R31, R28 ;  /* 0x0000001f3a307223 */ /* 0x040fe4000000001c */
[C---:B------:R-:W-:Y:S01]  /*30d0*/  FFMA R56, R58.reuse, R11, R9 ;  /* 0x0000000b3a387223 */ /* 0x040fe20000000009 */
[----:B------:R-:W1:Y:S01]  /*30e0*/  LDS.128 R28, [0x36f0] ;  /* 0x0036f000ff1c7984 */ /* 0x000e620000000c00 */
[C---:B------:R-:W-:Y:S02]  /*30f0*/  FFMA R77, R58.reuse, R23, R20 ;  /* 0x000000173a4d7223 */ /* 0x040fe40000000014 */
[C---:B------:R-:W-:Y:S01]  /*3100*/  FFMA R79, R58.reuse, R27, R24 ;  /* 0x0000001b3a4f7223 */ /* 0x040fe20000000018 */
[----:B------:R-:W4:Y:S01]  /*3110*/  LDS.128 R20, [0x33f0] ;  /* 0x0033f000ff147984 */ /* 0x000f220000000c00 */
[C---:B--2---:R-:W-:Y:S02]  /*3120*/  FFMA R52, R57.reuse, R52, R8 ;  /* 0x0000003439347223 */ /* 0x044fe40000000008 */
[----:B------:R-:W-:Y:S01]  /*3130*/  FFMA R36, R58, R35, R33 ;  /* 0x000000233a247223 */ /* 0x000fe20000000021 */
[----:B------:R-:W2:Y:S01]  /*3140*/  LDS.128 R24, [0x32f0] ;  /* 0x0032f000ff187984 */ /* 0x000ea20000000c00 */
[----:B------:R-:W-:-:S03]  /*3150*/  FFMA R40, R57, R40, R47 ;  /* 0x0000002839287223 */ /* 0x000fc6000000002f */
[----:B------:R-:W5:Y:S04]  /*3160*/  LDS.128 R8, [0x35f0] ;  /* 0x0035f000ff087984 */ /* 0x000f680000000c00 */
[----:B------:R-:W5:Y:S04]  /*3170*/  LDS.128 R32, [0x37f0] ;  /* 0x0037f000ff207984 */ /* 0x000f680000000c00 */
[----:B------:R-:W5:Y:S01]  /*3180*/  LDS.128 R44, [0x38f0] ;  /* 0x0038f000ff2c7984 */ /* 0x000f620000000c00 */
[----:B------:R-:W-:Y:S01]  /*3190*/  FFMA R40, R76, R41, R40 ;  /* 0x000000294c287223 */ /* 0x000fe20000000028 */
[----:B------:R-:W-:Y:S01]  /*31a0*/  IADD3 R72, P0, R72, 0x100, RZ ;  /* 0x0000010048487810 */ /* 0x000fe20007f1e0ff */
[----:B------:R-:W-:-:S02]  /*31b0*/  FFMA R52, R76, R53, R52 ;  /* 0x000000354c347223 */ /* 0x000fc40000000034 */
[C---:B------:R-:W-:Y:S01]  /*31c0*/  FFMA R37, R59.reuse, R38, R37 ;  /* 0x000000263b257223 */ /* 0x040fe20000000025 */
[----:B------:R-:W-:Y:S01]  /*31d0*/  IADD3.X R73, RZ, R73, RZ, P0, !PT ;  /* 0x00000049ff497210 */ /* 0x000fe200007fe4ff */
[C---:B------:R-:W-:Y:S01]  /*31e0*/  FFMA R42, R59.reuse, R42, R40 ;  /* 0x0000002a3b2a7223 */ /* 0x040fe20000000028 */
[----:B------:R-:W-:Y:S01]  /*31f0*/  IADD3 R70, P0, R70, 0x3100, RZ ;  /* 0x0000310046467810 */ /* 0x000fe20007f1e0ff */
[----:B------:R-:W-:Y:S01]  /*3200*/  FFMA R54, R59, R54, R52 ;  /* 0x000000363b367223 */ /* 0x000fe20000000034 */
[----:B------:R-:W-:Y:S01]  /*3210*/  IADD3 R69, R69, 0x1, RZ ;  /* 0x0000000145457810 */ /* 0x000fe20007ffe0ff */
[C---:B------:R-:W-:Y:S01]  /*3220*/  FFMA R39, R58.reuse, R39, R37 ;  /* 0x000000273a277223 */ /* 0x040fe20000000025 */
[----:B------:R-:W-:Y:S01]  /*3230*/  IADD3.X R71, RZ, R71, RZ, P0, !PT ;  /* 0x00000047ff477210 */ /* 0x000fe200007fe4ff */
[C---:B------:R-:W-:Y:S01]  /*3240*/  FFMA R42, R58.reuse, R43, R42 ;  /* 0x0000002b3a2a7223 */ /* 0x040fe2000000002a */
[----:B------:R-:W-:Y:S01]  /*3250*/  ISETP.NE.AND P0, PT, R69, 0x8, PT ;  /* 0x000000084500780c */ /* 0x000fe20003f05270 */
[----:B------:R-:W-:-:S02]  /*3260*/  FFMA R54, R58, R55, R54 ;  /* 0x000000373a367223 */ /* 0x000fc40000000036 */
[----:B---3--:R-:W-:Y:S02]  /*3270*/  FFMA R12, R12, R49, R48 ;  /* 0x000000310c0c7223 */ /* 0x008fe40000000030 */
[C---:B0-----:R-:W-:Y:S02]  /*3280*/  FFMA R16, R49.reuse, R16, R79 ;  /* 0x0000001031107223 */ /* 0x041fe4000000004f */
[C---:B-1----:R-:W-:Y:S02]  /*3290*/  FFMA R28, R49.reuse, R28, R39 ;  /* 0x0000001c311c7223 */ /* 0x042fe40000000027 */
[C---:B----4-:R-:W-:Y:S02]  /*32a0*/  FFMA R20, R49.reuse, R20, R77 ;  /* 0x0000001431147223 */ /* 0x050fe4000000004d */
[C---:B--2---:R-:W-:Y:S02]  /*32b0*/  FFMA R24, R49.reuse, R24, R56 ;  /* 0x0000001831187223 */ /* 0x044fe40000000038 */
[----:B-----5:R-:W-:-:S02]  /*32c0*/  FFMA R8, R49, R8, R36 ;  /* 0x0000000831087223 */ /* 0x020fc40000000024 */
[C---:B------:R-:W-:Y:S02]  /*32d0*/  FFMA R32, R49.reuse, R32, R42 ;  /* 0x0000002031207223 */ /* 0x040fe4000000002a */
[----:B------:R-:W-:Y:S02]  /*32e0*/  FFMA R44, R49, R44, R54 ;  /* 0x0000002c312c7223 */ /* 0x000fe40000000036 */
[C---:B------:R-:W-:Y:S02]  /*32f0*/  FFMA R12, R50.reuse, R13, R12 ;  /* 0x0000000d320c7223 */ /* 0x040fe4000000000c */
[C---:B------:R-:W-:Y:S02]  /*3300*/  FFMA R24, R50.reuse, R25, R24 ;  /* 0x0000001932187223 */ /* 0x040fe40000000018 */
[C---:B------:R-:W-:Y:S02]  /*3310*/  FFMA R20, R50.reuse, R21, R20 ;  /* 0x0000001532147223 */ /* 0x040fe40000000014 */
[----:B------:R-:W-:-:S02]  /*3320*/  FFMA R16, R50, R17, R16 ;  /* 0x0000001132107223 */ /* 0x000fc40000000010 */
[C---:B------:R-:W-:Y:S02]  /*3330*/  FFMA R8, R50.reuse, R9, R8 ;  /* 0x0000000932087223 */ /* 0x040fe40000000008 */
[C---:B------:R-:W-:Y:S02]  /*3340*/  FFMA R28, R50.reuse, R29, R28 ;  /* 0x0000001d321c7223 */ /* 0x040fe4000000001c */
[C---:B------:R-:W-:Y:S02]  /*3350*/  FFMA R32, R50.reuse, R33, R32 ;  /* 0x0000002132207223 */ /* 0x040fe40000000020 */
[----:B------:R-:W-:Y:S02]  /*3360*/  FFMA R44, R50, R45, R44 ;  /* 0x0000002d322c7223 */ /* 0x000fe4000000002c */
[C---:B------:R-:W-:Y:S02]  /*3370*/  FFMA R12, R81.reuse, R14, R12 ;  /* 0x0000000e510c7223 */ /* 0x040fe4000000000c */
[----:B------:R-:W-:-:S02]  /*3380*/  FFMA R24, R81, R26, R24 ;  /* 0x0000001a51187223 */ /* 0x000fc40000000018 */
[C---:B------:R-:W-:Y:S02]  /*3390*/  FFMA R20, R81.reuse, R22, R20 ;  /* 0x0000001651147223 */ /* 0x040fe40000000014 */
[C---:B------:R-:W-:Y:S02]  /*33a0*/  FFMA R16, R81.reuse, R18, R16 ;  /* 0x0000001251107223 */ /* 0x040fe40000000010 */
[C---:B------:R-:W-:Y:S02]  /*33b0*/  FFMA R8, R81.reuse, R10, R8 ;  /* 0x0000000a51087223 */ /* 0x040fe40000000008 */
[C---:B------:R-:W-:Y:S02]  /*33c0*/  FFMA R28, R81.reuse, R30, R28 ;  /* 0x0000001e511c7223 */ /* 0x040fe4000000001c */
        /* <DEDUP_REMOVED lines=9> */
[----:B------:R-:W-:Y:S01]  /*3460*/  FFMA R78, R78, R47, R44 ;  /* 0x0000002f4e4e7223 */ /* 0x000fe2000000002c */
[----:B------:R-:W-:Y:S01]  /*3470*/  @!P0 CALL.REL.NOINC `(.L_x_0) ;  /* 0x0000001000008944 */ /* 0x000fe20003c00000 */
[----:B------:R-:W-:Y:S05]  /*3480*/  BRA `(.L_x_1) ;  /* 0xffffce4000007947 */ /* 0x000fea000383ffff */
.L_x_0:
[----:B------:R-:W-:Y:S01]  /*3490*/  HFMA2.MMA R2, -RZ, RZ, 0, 2.384185791015625e-07 ;  /* 0x00000004ff027435 */ /* 0x000fe200000001ff */
[----:B------:R-:W-:-:S09]  /*34a0*/  IMAD R3, R3, 0x188, R0 ;  /* 0x0000018803037824 */ /* 0x000fd200078e0200 */
[----:B------:R-:W-:-:S05]  /*34b0*/  IMAD.WIDE R2, R3, R2, c[0x0][0x170] ;  /* 0x00005c0003027625 */ /* 0x000fca00078e0202 */
[----:B------:R-:W-:Y:S04]  /*34c0*/  STG.E [R2.64], R59 ;  /* 0x0000003b02007986 */ /* 0x000fe8000c101904 */
[----:B------:R-:W-:Y:S04]  /*34d0*/  STG.E [R2.64+0xc4], R58 ;  /* 0x0000c43a02007986 */ /* 0x000fe8000c101904 */
[----:B------:R-:W-:Y:S04]  /*34e0*/  STG.E [R2.64+0x188], R79 ;  /* 0x0001884f02007986 */ /* 0x000fe8000c101904 */
[----:B------:R-:W-:Y:S04]  /*34f0*/  STG.E [R2.64+0x24c], R77 ;  /* 0x00024c4d02007986 */ /* 0x000fe8000c101904 */
[----:B------:R-:W-:Y:S04]  /*3500*/  STG.E [R2.64+0x310], R81 ;  /* 0x0003105102007986 */ /* 0x000fe8000c101904 */
[----:B------:R-:W-:Y:S04]  /*3510*/  STG.E [R2.64+0x3d4], R83 ;  /* 0x0003d45302007986 */ /* 0x000fe8000c101904 */
[----:B------:R-:W-:Y:S04]  /*3520*/  STG.E [R2.64+0x498], R76 ;  /* 0x0004984c02007986 */ /* 0x000fe8000c101904 */
[----:B------:R-:W-:Y:S01]  /*3530*/  STG.E [R2.64+0x55c], R78 ;  /* 0x00055c4e02007986 */ /* 0x000fe2000c101904 */
[----:B------:R-:W-:Y:S05]  /*3540*/  EXIT ;  /* 0x000000000000794d */ /* 0x000fea0003800000 */
.L_x_2:
[----:B------:R-:W-:-:S00]  /*3550*/  BRA `(.L_x_2) ;  /* 0xfffffff000007947 */ /* 0x000fc0000383ffff */
[----:B------:R-:W-:-:S00]  /*3560*/  NOP ;  /* 0x0000000000007918 */ /* 0x000fc00000000000 */
        /* <DEDUP_REMOVED lines=9> */
.L_x_3:


//--------------------- .nv.shared.candidate0     --------------------------
	.section	.nv.shared.candidate0,"aw",@nobits
	.align	4
.nv.shared.candidate0:
	.zero		14592
